//
// Generated by NVIDIA NVVM Compiler
//
// Compiler Build ID: CL-36424714
// Cuda compilation tools, release 13.0, V13.0.88
// Based on NVVM 20.0.0
//

.version 9.0
.target sm_100
.address_size 64

	// .globl	_Z5countPKfiiiiPi
// _ZZ8knearestiiiiPKiS0_PKfiS0_S2_PjE9knearests has been demoted
// _ZZ8knearestiiiiPKiS0_PKfiS0_S2_PjE15knearests_dists has been demoted

.visible .entry _Z5countPKfiiiiPi(
	.param .u64 .ptr .align 1 _Z5countPKfiiiiPi_param_0,
	.param .u32 _Z5countPKfiiiiPi_param_1,
	.param .u32 _Z5countPKfiiiiPi_param_2,
	.param .u32 _Z5countPKfiiiiPi_param_3,
	.param .u32 _Z5countPKfiiiiPi_param_4,
	.param .u64 .ptr .align 1 _Z5countPKfiiiiPi_param_5
)
{
	.reg .pred 	%p<2>;
	.reg .b32 	%r<25>;
	.reg .b32 	%f<16>;
	.reg .b64 	%rd<9>;

	ld.param.u64 	%rd1, [_Z5countPKfiiiiPi_param_0];
	ld.param.u32 	%r5, [_Z5countPKfiiiiPi_param_1];
	ld.param.u32 	%r2, [_Z5countPKfiiiiPi_param_2];
	ld.param.u32 	%r3, [_Z5countPKfiiiiPi_param_3];
	ld.param.u32 	%r4, [_Z5countPKfiiiiPi_param_4];
	ld.param.u64 	%rd2, [_Z5countPKfiiiiPi_param_5];
	mov.u32 	%r6, %ntid.x;
	mov.u32 	%r7, %ctaid.x;
	mov.u32 	%r8, %tid.x;
	mad.lo.s32 	%r1, %r6, %r7, %r8;
	setp.ge.s32 	%p1, %r1, %r5;
	@%p1 bra 	$L__BB0_2;
	cvta.to.global.u64 	%rd3, %rd1;
	cvta.to.global.u64 	%rd4, %rd2;
	mul.lo.s32 	%r9, %r1, 3;
	mul.wide.s32 	%rd5, %r9, 4;
	add.s64 	%rd6, %rd3, %rd5;
	ld.global.f32 	%f1, [%rd6];
	ld.global.f32 	%f2, [%rd6+4];
	ld.global.f32 	%f3, [%rd6+8];
	cvt.rn.f32.s32 	%f4, %r2;
	mul.f32 	%f5, %f1, %f4;
	div.rn.f32 	%f6, %f5, 0f447A0000;
	cvt.rmi.f32.f32 	%f7, %f6;
	cvt.rzi.s32.f32 	%r10, %f7;
	cvt.rn.f32.s32 	%f8, %r3;
	mul.f32 	%f9, %f2, %f8;
	div.rn.f32 	%f10, %f9, 0f447A0000;
	cvt.rmi.f32.f32 	%f11, %f10;
	cvt.rzi.s32.f32 	%r11, %f11;
	cvt.rn.f32.s32 	%f12, %r4;
	mul.f32 	%f13, %f3, %f12;
	div.rn.f32 	%f14, %f13, 0f447A0000;
	cvt.rmi.f32.f32 	%f15, %f14;
	cvt.rzi.s32.f32 	%r12, %f15;
	add.s32 	%r13, %r2, -1;
	min.s32 	%r14, %r10, %r13;
	max.s32 	%r15, %r14, 0;
	add.s32 	%r16, %r3, -1;
	min.s32 	%r17, %r11, %r16;
	max.s32 	%r18, %r17, 0;
	add.s32 	%r19, %r4, -1;
	min.s32 	%r20, %r12, %r19;
	max.s32 	%r21, %r20, 0;
	mad.lo.s32 	%r22, %r21, %r3, %r18;
	mad.lo.s32 	%r23, %r22, %r2, %r15;
	mul.wide.s32 	%rd7, %r23, 4;
	add.s64 	%rd8, %rd4, %rd7;
	atom.global.add.u32 	%r24, [%rd8], 1;
$L__BB0_2:
	ret;

}
	// .globl	_Z7reserveiiiPKiPiS1_
.visible .entry _Z7reserveiiiPKiPiS1_(
	.param .u32 _Z7reserveiiiPKiPiS1__param_0,
	.param .u32 _Z7reserveiiiPKiPiS1__param_1,
	.param .u32 _Z7reserveiiiPKiPiS1__param_2,
	.param .u64 .ptr .align 1 _Z7reserveiiiPKiPiS1__param_3,
	.param .u64 .ptr .align 1 _Z7reserveiiiPKiPiS1__param_4,
	.param .u64 .ptr .align 1 _Z7reserveiiiPKiPiS1__param_5
)
{
	.reg .pred 	%p<3>;
	.reg .b32 	%r<12>;
	.reg .b64 	%rd<11>;

	ld.param.u32 	%r3, [_Z7reserveiiiPKiPiS1__param_0];
	ld.param.u32 	%r4, [_Z7reserveiiiPKiPiS1__param_1];
	ld.param.u32 	%r5, [_Z7reserveiiiPKiPiS1__param_2];
	ld.param.u64 	%rd1, [_Z7reserveiiiPKiPiS1__param_3];
	ld.param.u64 	%rd2, [_Z7reserveiiiPKiPiS1__param_4];
	ld.param.u64 	%rd3, [_Z7reserveiiiPKiPiS1__param_5];
	mov.u32 	%r6, %ntid.x;
	mov.u32 	%r7, %ctaid.x;
	mov.u32 	%r8, %tid.x;
	mad.lo.s32 	%r1, %r6, %r7, %r8;
	mul.lo.s32 	%r9, %r4, %r3;
	mul.lo.s32 	%r10, %r9, %r5;
	setp.ge.s32 	%p1, %r1, %r10;
	@%p1 bra 	$L__BB1_3;
	cvta.to.global.u64 	%rd4, %rd1;
	mul.wide.s32 	%rd5, %r1, 4;
	add.s64 	%rd6, %rd4, %rd5;
	ld.global.u32 	%r2, [%rd6];
	setp.lt.s32 	%p2, %r2, 1;
	@%p2 bra 	$L__BB1_3;
	cvta.to.global.u64 	%rd7, %rd2;
	atom.global.add.u32 	%r11, [%rd7], %r2;
	cvta.to.global.u64 	%rd8, %rd3;
	add.s64 	%rd10, %rd8, %rd5;
	st.global.u32 	[%rd10], %r11;
$L__BB1_3:
	ret;

}
	// .globl	_Z5storePKfiiiiPKiPiiPfPj
.visible .entry _Z5storePKfiiiiPKiPiiPfPj(
	.param .u64 .ptr .align 1 _Z5storePKfiiiiPKiPiiPfPj_param_0,
	.param .u32 _Z5storePKfiiiiPKiPiiPfPj_param_1,
	.param .u32 _Z5storePKfiiiiPKiPiiPfPj_param_2,
	.param .u32 _Z5storePKfiiiiPKiPiiPfPj_param_3,
	.param .u32 _Z5storePKfiiiiPKiPiiPfPj_param_4,
	.param .u64 .ptr .align 1 _Z5storePKfiiiiPKiPiiPfPj_param_5,
	.param .u64 .ptr .align 1 _Z5storePKfiiiiPKiPiiPfPj_param_6,
	.param .u32 _Z5storePKfiiiiPKiPiiPfPj_param_7,
	.param .u64 .ptr .align 1 _Z5storePKfiiiiPKiPiiPfPj_param_8,
	.param .u64 .ptr .align 1 _Z5storePKfiiiiPKiPiiPfPj_param_9
)
{
	.reg .pred 	%p<2>;
	.reg .b32 	%r<28>;
	.reg .b32 	%f<16>;
	.reg .b64 	%rd<20>;

	ld.param.u64 	%rd1, [_Z5storePKfiiiiPKiPiiPfPj_param_0];
	ld.param.u32 	%r5, [_Z5storePKfiiiiPKiPiiPfPj_param_1];
	ld.param.u32 	%r2, [_Z5storePKfiiiiPKiPiiPfPj_param_2];
	ld.param.u32 	%r3, [_Z5storePKfiiiiPKiPiiPfPj_param_3];
	ld.param.u32 	%r4, [_Z5storePKfiiiiPKiPiiPfPj_param_4];
	ld.param.u64 	%rd2, [_Z5storePKfiiiiPKiPiiPfPj_param_5];
	ld.param.u64 	%rd3, [_Z5storePKfiiiiPKiPiiPfPj_param_6];
	ld.param.u64 	%rd4, [_Z5storePKfiiiiPKiPiiPfPj_param_8];
	ld.param.u64 	%rd5, [_Z5storePKfiiiiPKiPiiPfPj_param_9];
	mov.u32 	%r6, %ntid.x;
	mov.u32 	%r7, %ctaid.x;
	mov.u32 	%r8, %tid.x;
	mad.lo.s32 	%r1, %r6, %r7, %r8;
	setp.ge.s32 	%p1, %r1, %r5;
	@%p1 bra 	$L__BB2_2;
	cvta.to.global.u64 	%rd6, %rd1;
	cvta.to.global.u64 	%rd7, %rd2;
	cvta.to.global.u64 	%rd8, %rd3;
	cvta.to.global.u64 	%rd9, %rd5;
	cvta.to.global.u64 	%rd10, %rd4;
	mul.lo.s32 	%r9, %r1, 3;
	mul.wide.s32 	%rd11, %r9, 4;
	add.s64 	%rd12, %rd6, %rd11;
	ld.global.f32 	%f1, [%rd12];
	ld.global.f32 	%f2, [%rd12+4];
	ld.global.f32 	%f3, [%rd12+8];
	cvt.rn.f32.s32 	%f4, %r2;
	mul.f32 	%f5, %f1, %f4;
	div.rn.f32 	%f6, %f5, 0f447A0000;
	cvt.rmi.f32.f32 	%f7, %f6;
	cvt.rzi.s32.f32 	%r10, %f7;
	cvt.rn.f32.s32 	%f8, %r3;
	mul.f32 	%f9, %f2, %f8;
	div.rn.f32 	%f10, %f9, 0f447A0000;
	cvt.rmi.f32.f32 	%f11, %f10;
	cvt.rzi.s32.f32 	%r11, %f11;
	cvt.rn.f32.s32 	%f12, %r4;
	mul.f32 	%f13, %f3, %f12;
	div.rn.f32 	%f14, %f13, 0f447A0000;
	cvt.rmi.f32.f32 	%f15, %f14;
	cvt.rzi.s32.f32 	%r12, %f15;
	add.s32 	%r13, %r2, -1;
	min.s32 	%r14, %r10, %r13;
	max.s32 	%r15, %r14, 0;
	add.s32 	%r16, %r3, -1;
	min.s32 	%r17, %r11, %r16;
	max.s32 	%r18, %r17, 0;
	add.s32 	%r19, %r4, -1;
	min.s32 	%r20, %r12, %r19;
	max.s32 	%r21, %r20, 0;
	mad.lo.s32 	%r22, %r21, %r3, %r18;
	mad.lo.s32 	%r23, %r22, %r2, %r15;
	mul.wide.s32 	%rd13, %r23, 4;
	add.s64 	%rd14, %rd7, %rd13;
	ld.global.u32 	%r24, [%rd14];
	add.s64 	%rd15, %rd8, %rd13;
	atom.global.add.u32 	%r25, [%rd15], 1;
	add.s32 	%r26, %r25, %r24;
	mul.wide.s32 	%rd16, %r26, 4;
	add.s64 	%rd17, %rd9, %rd16;
	st.global.u32 	[%rd17], %r1;
	mul.lo.s32 	%r27, %r26, 3;
	mul.wide.s32 	%rd18, %r27, 4;
	add.s64 	%rd19, %rd10, %rd18;
	st.global.f32 	[%rd19], %f1;
	st.global.f32 	[%rd19+4], %f2;
	st.global.f32 	[%rd19+8], %f3;
$L__BB2_2:
	ret;

}
	// .globl	_Z8knearestiiiiPKiS0_PKfiS0_S2_Pj
.visible .entry _Z8knearestiiiiPKiS0_PKfiS0_S2_Pj(
	.param .u32 _Z8knearestiiiiPKiS0_PKfiS0_S2_Pj_param_0,
	.param .u32 _Z8knearestiiiiPKiS0_PKfiS0_S2_Pj_param_1,
	.param .u32 _Z8knearestiiiiPKiS0_PKfiS0_S2_Pj_param_2,
	.param .u32 _Z8knearestiiiiPKiS0_PKfiS0_S2_Pj_param_3,
	.param .u64 .ptr .align 1 _Z8knearestiiiiPKiS0_PKfiS0_S2_Pj_param_4,
	.param .u64 .ptr .align 1 _Z8knearestiiiiPKiS0_PKfiS0_S2_Pj_param_5,
	.param .u64 .ptr .align 1 _Z8knearestiiiiPKiS0_PKfiS0_S2_Pj_param_6,
	.param .u32 _Z8knearestiiiiPKiS0_PKfiS0_S2_Pj_param_7,
	.param .u64 .ptr .align 1 _Z8knearestiiiiPKiS0_PKfiS0_S2_Pj_param_8,
	.param .u64 .ptr .align 1 _Z8knearestiiiiPKiS0_PKfiS0_S2_Pj_param_9,
	.param .u64 .ptr .align 1 _Z8knearestiiiiPKiS0_PKfiS0_S2_Pj_param_10
)
{
	.reg .pred 	%p<17>;
	.reg .b32 	%r<193>;
	.reg .b32 	%f<33>;
	.reg .b64 	%rd<63>;
	// demoted variable
	.shared .align 4 .b8 _ZZ8knearestiiiiPKiS0_PKfiS0_S2_PjE9knearests[9216];
	// demoted variable
	.shared .align 4 .b8 _ZZ8knearestiiiiPKiS0_PKfiS0_S2_PjE15knearests_dists[9216];
	ld.param.u32 	%r97, [_Z8knearestiiiiPKiS0_PKfiS0_S2_Pj_param_0];
	ld.param.u32 	%r98, [_Z8knearestiiiiPKiS0_PKfiS0_S2_Pj_param_1];
	ld.param.u32 	%r99, [_Z8knearestiiiiPKiS0_PKfiS0_S2_Pj_param_2];
	ld.param.u32 	%r100, [_Z8knearestiiiiPKiS0_PKfiS0_S2_Pj_param_3];
	ld.param.u64 	%rd6, [_Z8knearestiiiiPKiS0_PKfiS0_S2_Pj_param_4];
	ld.param.u64 	%rd7, [_Z8knearestiiiiPKiS0_PKfiS0_S2_Pj_param_5];
	ld.param.u64 	%rd11, [_Z8knearestiiiiPKiS0_PKfiS0_S2_Pj_param_6];
	ld.param.u32 	%r101, [_Z8knearestiiiiPKiS0_PKfiS0_S2_Pj_param_7];
	ld.param.u64 	%rd8, [_Z8knearestiiiiPKiS0_PKfiS0_S2_Pj_param_8];
	ld.param.u64 	%rd9, [_Z8knearestiiiiPKiS0_PKfiS0_S2_Pj_param_9];
	cvta.to.global.u64 	%rd1, %rd11;
	mov.u32 	%r1, %tid.x;
	mov.u32 	%r102, %ctaid.x;
	shl.b32 	%r103, %r102, 6;
	add.s32 	%r2, %r103, %r1;
	setp.ge.s32 	%p1, %r2, %r100;
	@%p1 bra 	$L__BB3_18;
	mul.lo.s32 	%r105, %r2, 3;
	mul.wide.s32 	%rd12, %r105, 4;
	add.s64 	%rd13, %rd1, %rd12;
	ld.global.f32 	%f1, [%rd13];
	ld.global.f32 	%f2, [%rd13+4];
	ld.global.f32 	%f3, [%rd13+8];
	mul.lo.s32 	%r106, %r1, 144;
	mov.u32 	%r107, _ZZ8knearestiiiiPKiS0_PKfiS0_S2_PjE9knearests;
	add.s32 	%r3, %r107, %r106;
	mov.b32 	%r157, -1;
	st.shared.u32 	[%r3], %r157;
	mov.u32 	%r108, _ZZ8knearestiiiiPKiS0_PKfiS0_S2_PjE15knearests_dists;
	add.s32 	%r4, %r108, %r106;
	mov.b32 	%r109, 2139095039;
	st.shared.u32 	[%r4], %r109;
	st.shared.u32 	[%r3+4], %r157;
	st.shared.u32 	[%r4+4], %r109;
	st.shared.u32 	[%r3+8], %r157;
	st.shared.u32 	[%r4+8], %r109;
	st.shared.u32 	[%r3+12], %r157;
	st.shared.u32 	[%r4+12], %r109;
	st.shared.u32 	[%r3+16], %r157;
	st.shared.u32 	[%r4+16], %r109;
	st.shared.u32 	[%r3+20], %r157;
	st.shared.u32 	[%r4+20], %r109;
	st.shared.u32 	[%r3+24], %r157;
	st.shared.u32 	[%r4+24], %r109;
	st.shared.u32 	[%r3+28], %r157;
	st.shared.u32 	[%r4+28], %r109;
	st.shared.u32 	[%r3+32], %r157;
	st.shared.u32 	[%r4+32], %r109;
	st.shared.u32 	[%r3+36], %r157;
	st.shared.u32 	[%r4+36], %r109;
	st.shared.u32 	[%r3+40], %r157;
	st.shared.u32 	[%r4+40], %r109;
	st.shared.u32 	[%r3+44], %r157;
	st.shared.u32 	[%r4+44], %r109;
	st.shared.u32 	[%r3+48], %r157;
	st.shared.u32 	[%r4+48], %r109;
	st.shared.u32 	[%r3+52], %r157;
	st.shared.u32 	[%r4+52], %r109;
	st.shared.u32 	[%r3+56], %r157;
	st.shared.u32 	[%r4+56], %r109;
	st.shared.u32 	[%r3+60], %r157;
	st.shared.u32 	[%r4+60], %r109;
	st.shared.u32 	[%r3+64], %r157;
	st.shared.u32 	[%r4+64], %r109;
	st.shared.u32 	[%r3+68], %r157;
	st.shared.u32 	[%r4+68], %r109;
	st.shared.u32 	[%r3+72], %r157;
	st.shared.u32 	[%r4+72], %r109;
	st.shared.u32 	[%r3+76], %r157;
	st.shared.u32 	[%r4+76], %r109;
	st.shared.u32 	[%r3+80], %r157;
	st.shared.u32 	[%r4+80], %r109;
	st.shared.u32 	[%r3+84], %r157;
	st.shared.u32 	[%r4+84], %r109;
	st.shared.u32 	[%r3+88], %r157;
	st.shared.u32 	[%r4+88], %r109;
	st.shared.u32 	[%r3+92], %r157;
	st.shared.u32 	[%r4+92], %r109;
	st.shared.u32 	[%r3+96], %r157;
	st.shared.u32 	[%r4+96], %r109;
	st.shared.u32 	[%r3+100], %r157;
	st.shared.u32 	[%r4+100], %r109;
	st.shared.u32 	[%r3+104], %r157;
	st.shared.u32 	[%r4+104], %r109;
	st.shared.u32 	[%r3+108], %r157;
	st.shared.u32 	[%r4+108], %r109;
	st.shared.u32 	[%r3+112], %r157;
	st.shared.u32 	[%r4+112], %r109;
	st.shared.u32 	[%r3+116], %r157;
	st.shared.u32 	[%r4+116], %r109;
	st.shared.u32 	[%r3+120], %r157;
	st.shared.u32 	[%r4+120], %r109;
	st.shared.u32 	[%r3+124], %r157;
	st.shared.u32 	[%r4+124], %r109;
	st.shared.u32 	[%r3+128], %r157;
	st.shared.u32 	[%r4+128], %r109;
	st.shared.u32 	[%r3+132], %r157;
	st.shared.u32 	[%r4+132], %r109;
	st.shared.u32 	[%r3+136], %r157;
	st.shared.u32 	[%r4+136], %r109;
	st.shared.u32 	[%r3+140], %r157;
	st.shared.u32 	[%r4+140], %r109;
	setp.lt.s32 	%p2, %r101, 1;
	mov.u32 	%r158, %r157;
	mov.u32 	%r159, %r157;
	mov.u32 	%r160, %r157;
	mov.u32 	%r161, %r157;
	mov.u32 	%r162, %r157;
	mov.u32 	%r163, %r157;
	mov.u32 	%r164, %r157;
	mov.u32 	%r165, %r157;
	mov.u32 	%r166, %r157;
	mov.u32 	%r167, %r157;
	mov.u32 	%r168, %r157;
	mov.u32 	%r169, %r157;
	mov.u32 	%r170, %r157;
	mov.u32 	%r171, %r157;
	mov.u32 	%r172, %r157;
	mov.u32 	%r173, %r157;
	mov.u32 	%r174, %r157;
	mov.u32 	%r175, %r157;
	mov.u32 	%r176, %r157;
	mov.u32 	%r177, %r157;
	mov.u32 	%r178, %r157;
	mov.u32 	%r179, %r157;
	mov.u32 	%r180, %r157;
	mov.u32 	%r181, %r157;
	mov.u32 	%r182, %r157;
	mov.u32 	%r183, %r157;
	mov.u32 	%r184, %r157;
	mov.u32 	%r185, %r157;
	mov.u32 	%r186, %r157;
	mov.u32 	%r187, %r157;
	mov.u32 	%r188, %r157;
	mov.u32 	%r189, %r157;
	mov.u32 	%r190, %r157;
	mov.u32 	%r191, %r157;
	mov.u32 	%r192, %r157;
	@%p2 bra 	$L__BB3_17;
	add.s32 	%r111, %r98, -1;
	cvt.rn.f32.s32 	%f6, %r98;
	mul.f32 	%f7, %f2, %f6;
	div.rn.f32 	%f8, %f7, 0f447A0000;
	cvt.rmi.f32.f32 	%f9, %f8;
	cvt.rzi.s32.f32 	%r112, %f9;
	min.s32 	%r113, %r112, %r111;
	max.s32 	%r114, %r113, 0;
	add.s32 	%r115, %r97, -1;
	cvt.rn.f32.s32 	%f10, %r97;
	mul.f32 	%f11, %f1, %f10;
	div.rn.f32 	%f12, %f11, 0f447A0000;
	cvt.rmi.f32.f32 	%f13, %f12;
	cvt.rzi.s32.f32 	%r116, %f13;
	min.s32 	%r117, %r116, %r115;
	max.s32 	%r118, %r117, 0;
	add.s32 	%r119, %r99, -1;
	cvt.rn.f32.s32 	%f14, %r99;
	mul.f32 	%f15, %f3, %f14;
	div.rn.f32 	%f16, %f15, 0f447A0000;
	cvt.rmi.f32.f32 	%f17, %f16;
	cvt.rzi.s32.f32 	%r120, %f17;
	min.s32 	%r121, %r120, %r119;
	max.s32 	%r122, %r121, 0;
	mad.lo.s32 	%r123, %r122, %r98, %r114;
	mad.lo.s32 	%r5, %r123, %r97, %r118;
	mul.lo.s32 	%r124, %r98, %r97;
	mul.lo.s32 	%r6, %r124, %r99;
	cvta.to.global.u64 	%rd2, %rd9;
	cvta.to.global.u64 	%rd3, %rd8;
	cvta.to.global.u64 	%rd4, %rd6;
	cvta.to.global.u64 	%rd5, %rd7;
	mov.b32 	%r151, 0;
$L__BB3_3:
	mul.wide.u32 	%rd14, %r151, 4;
	add.s64 	%rd15, %rd2, %rd14;
	ld.global.f32 	%f18, [%rd15];
	ld.shared.f32 	%f19, [%r4];
	setp.lt.f32 	%p3, %f19, %f18;
	@%p3 bra 	$L__BB3_16;
	add.s64 	%rd17, %rd3, %rd14;
	ld.global.u32 	%r125, [%rd17];
	add.s32 	%r8, %r125, %r5;
	setp.lt.s32 	%p4, %r8, 0;
	setp.ge.s32 	%p5, %r8, %r6;
	or.pred  	%p6, %p4, %p5;
	@%p6 bra 	$L__BB3_15;
	mul.wide.u32 	%rd18, %r8, 4;
	add.s64 	%rd19, %rd4, %rd18;
	ld.global.u32 	%r152, [%rd19];
	add.s64 	%rd20, %rd5, %rd18;
	ld.global.u32 	%r10, [%rd20];
	setp.lt.s32 	%p7, %r10, 1;
	@%p7 bra 	$L__BB3_15;
	add.s32 	%r11, %r10, %r152;
$L__BB3_7:
	setp.eq.s32 	%p8, %r152, %r2;
	@%p8 bra 	$L__BB3_14;
	mul.lo.s32 	%r127, %r152, 3;
	mul.wide.s32 	%rd21, %r127, 4;
	add.s64 	%rd22, %rd1, %rd21;
	ld.global.f32 	%f20, [%rd22];
	ld.global.f32 	%f21, [%rd22+4];
	ld.global.f32 	%f22, [%rd22+8];
	sub.f32 	%f23, %f20, %f1;
	sub.f32 	%f24, %f21, %f2;
	mul.f32 	%f25, %f24, %f24;
	fma.rn.f32 	%f26, %f23, %f23, %f25;
	sub.f32 	%f27, %f22, %f3;
	fma.rn.f32 	%f4, %f27, %f27, %f26;
	ld.shared.f32 	%f28, [%r4];
	setp.geu.f32 	%p9, %f4, %f28;
	@%p9 bra 	$L__BB3_14;
	st.shared.u32 	[%r3], %r152;
	st.shared.f32 	[%r4], %f4;
	mov.b32 	%r154, 0;
	mov.b32 	%r153, 2;
	mov.u32 	%r155, %r154;
$L__BB3_10:
	add.s32 	%r130, %r154, 1;
	shl.b32 	%r131, %r154, 2;
	add.s32 	%r132, %r4, %r131;
	ld.shared.f32 	%f29, [%r132+4];
	shl.b32 	%r16, %r155, 2;
	add.s32 	%r17, %r4, %r16;
	ld.shared.f32 	%f5, [%r17];
	setp.gt.f32 	%p10, %f29, %f5;
	selp.b32 	%r156, %r130, %r155, %p10;
	setp.eq.s32 	%p11, %r155, 17;
	@%p11 bra 	$L__BB3_12;
	shl.b32 	%r133, %r153, 2;
	add.s32 	%r134, %r4, %r133;
	ld.shared.f32 	%f30, [%r134];
	shl.b32 	%r135, %r156, 2;
	add.s32 	%r136, %r4, %r135;
	ld.shared.f32 	%f31, [%r136];
	setp.gt.f32 	%p12, %f30, %f31;
	selp.b32 	%r156, %r153, %r156, %p12;
$L__BB3_12:
	setp.eq.s32 	%p13, %r156, %r155;
	@%p13 bra 	$L__BB3_14;
	shl.b32 	%r137, %r156, 2;
	add.s32 	%r138, %r4, %r137;
	ld.shared.f32 	%f32, [%r138];
	st.shared.f32 	[%r17], %f32;
	st.shared.f32 	[%r138], %f5;
	add.s32 	%r139, %r3, %r16;
	add.s32 	%r140, %r3, %r137;
	ld.shared.u32 	%r141, [%r139];
	ld.shared.u32 	%r142, [%r140];
	st.shared.u32 	[%r139], %r142;
	st.shared.u32 	[%r140], %r141;
	shl.b32 	%r154, %r156, 1;
	add.s32 	%r153, %r154, 2;
	setp.lt.s32 	%p14, %r156, 18;
	mov.u32 	%r155, %r156;
	@%p14 bra 	$L__BB3_10;
$L__BB3_14:
	add.s32 	%r152, %r152, 1;
	setp.lt.s32 	%p15, %r152, %r11;
	@%p15 bra 	$L__BB3_7;
$L__BB3_15:
	add.s32 	%r151, %r151, 1;
	setp.ne.s32 	%p16, %r151, %r101;
	@%p16 bra 	$L__BB3_3;
$L__BB3_16:
	mad.lo.s32 	%r145, %r1, 144, %r107;
	ld.shared.u32 	%r192, [%r145];
	ld.shared.u32 	%r191, [%r145+4];
	ld.shared.u32 	%r190, [%r145+8];
	ld.shared.u32 	%r189, [%r145+12];
	ld.shared.u32 	%r188, [%r145+16];
	ld.shared.u32 	%r187, [%r145+20];
	ld.shared.u32 	%r186, [%r145+24];
	ld.shared.u32 	%r185, [%r145+28];
	ld.shared.u32 	%r184, [%r145+32];
	ld.shared.u32 	%r183, [%r145+36];
	ld.shared.u32 	%r182, [%r145+40];
	ld.shared.u32 	%r181, [%r145+44];
	ld.shared.u32 	%r180, [%r145+48];
	ld.shared.u32 	%r179, [%r145+52];
	ld.shared.u32 	%r178, [%r145+56];
	ld.shared.u32 	%r177, [%r145+60];
	ld.shared.u32 	%r176, [%r145+64];
	ld.shared.u32 	%r175, [%r145+68];
	ld.shared.u32 	%r174, [%r145+72];
	ld.shared.u32 	%r173, [%r145+76];
	ld.shared.u32 	%r172, [%r145+80];
	ld.shared.u32 	%r171, [%r145+84];
	ld.shared.u32 	%r170, [%r145+88];
	ld.shared.u32 	%r169, [%r145+92];
	ld.shared.u32 	%r168, [%r145+96];
	ld.shared.u32 	%r167, [%r145+100];
	ld.shared.u32 	%r166, [%r145+104];
	ld.shared.u32 	%r165, [%r145+108];
	ld.shared.u32 	%r164, [%r145+112];
	ld.shared.u32 	%r163, [%r145+116];
	ld.shared.u32 	%r162, [%r145+120];
	ld.shared.u32 	%r161, [%r145+124];
	ld.shared.u32 	%r160, [%r145+128];
	ld.shared.u32 	%r159, [%r145+132];
	ld.shared.u32 	%r158, [%r145+136];
	ld.shared.u32 	%r157, [%r145+140];
$L__BB3_17:
	ld.param.u64 	%rd62, [_Z8knearestiiiiPKiS0_PKfiS0_S2_Pj_param_10];
	ld.param.u32 	%r150, [_Z8knearestiiiiPKiS0_PKfiS0_S2_Pj_param_3];
	mov.u32 	%r146, %ctaid.x;
	shl.b32 	%r147, %r146, 6;
	mov.u32 	%r148, %tid.x;
	add.s32 	%r149, %r147, %r148;
	cvta.to.global.u64 	%rd23, %rd62;
	mul.wide.s32 	%rd24, %r149, 4;
	add.s64 	%rd25, %rd23, %rd24;
	st.global.u32 	[%rd25], %r192;
	mul.wide.s32 	%rd26, %r150, 4;
	add.s64 	%rd27, %rd25, %rd26;
	st.global.u32 	[%rd27], %r191;
	add.s64 	%rd28, %rd27, %rd26;
	st.global.u32 	[%rd28], %r190;
	add.s64 	%rd29, %rd28, %rd26;
	st.global.u32 	[%rd29], %r189;
	add.s64 	%rd30, %rd29, %rd26;
	st.global.u32 	[%rd30], %r188;
	add.s64 	%rd31, %rd30, %rd26;
	st.global.u32 	[%rd31], %r187;
	add.s64 	%rd32, %rd31, %rd26;
	st.global.u32 	[%rd32], %r186;
	add.s64 	%rd33, %rd32, %rd26;
	st.global.u32 	[%rd33], %r185;
	add.s64 	%rd34, %rd33, %rd26;
	st.global.u32 	[%rd34], %r184;
	add.s64 	%rd35, %rd34, %rd26;
	st.global.u32 	[%rd35], %r183;
	add.s64 	%rd36, %rd35, %rd26;
	st.global.u32 	[%rd36], %r182;
	add.s64 	%rd37, %rd36, %rd26;
	st.global.u32 	[%rd37], %r181;
	add.s64 	%rd38, %rd37, %rd26;
	st.global.u32 	[%rd38], %r180;
	add.s64 	%rd39, %rd38, %rd26;
	st.global.u32 	[%rd39], %r179;
	add.s64 	%rd40, %rd39, %rd26;
	st.global.u32 	[%rd40], %r178;
	add.s64 	%rd41, %rd40, %rd26;
	st.global.u32 	[%rd41], %r177;
	add.s64 	%rd42, %rd41, %rd26;
	st.global.u32 	[%rd42], %r176;
	add.s64 	%rd43, %rd42, %rd26;
	st.global.u32 	[%rd43], %r175;
	add.s64 	%rd44, %rd43, %rd26;
	st.global.u32 	[%rd44], %r174;
	add.s64 	%rd45, %rd44, %rd26;
	st.global.u32 	[%rd45], %r173;
	add.s64 	%rd46, %rd45, %rd26;
	st.global.u32 	[%rd46], %r172;
	add.s64 	%rd47, %rd46, %rd26;
	st.global.u32 	[%rd47], %r171;
	add.s64 	%rd48, %rd47, %rd26;
	st.global.u32 	[%rd48], %r170;
	add.s64 	%rd49, %rd48, %rd26;
	st.global.u32 	[%rd49], %r169;
	add.s64 	%rd50, %rd49, %rd26;
	st.global.u32 	[%rd50], %r168;
	add.s64 	%rd51, %rd50, %rd26;
	st.global.u32 	[%rd51], %r167;
	add.s64 	%rd52, %rd51, %rd26;
	st.global.u32 	[%rd52], %r166;
	add.s64 	%rd53, %rd52, %rd26;
	st.global.u32 	[%rd53], %r165;
	add.s64 	%rd54, %rd53, %rd26;
	st.global.u32 	[%rd54], %r164;
	add.s64 	%rd55, %rd54, %rd26;
	st.global.u32 	[%rd55], %r163;
	add.s64 	%rd56, %rd55, %rd26;
	st.global.u32 	[%rd56], %r162;
	add.s64 	%rd57, %rd56, %rd26;
	st.global.u32 	[%rd57], %r161;
	add.s64 	%rd58, %rd57, %rd26;
	st.global.u32 	[%rd58], %r160;
	add.s64 	%rd59, %rd58, %rd26;
	st.global.u32 	[%rd59], %r159;
	add.s64 	%rd60, %rd59, %rd26;
	st.global.u32 	[%rd60], %r158;
	add.s64 	%rd61, %rd60, %rd26;
	st.global.u32 	[%rd61], %r157;
$L__BB3_18:
	ret;

}


// ===== COMPILED SASS (sm_100) =====

	.target	sm_100

	.elftype	@"ET_EXEC"


//--------------------- .note.nv.tkinfo           --------------------------
	.section	.note.nv.tkinfo,"",@"SHT_NOTE"
	.sectionflags	@"SHF_NOTE_NV_TKINFO"
	.tkinfo
        /*0018*/ 	.word	0x00000002
        /*0030*/ 	.string	""
        /*0030*/ 	.string	"ptxas"
        /*0030*/ 	.string	"Cuda compilation tools, release 13.0, V13.0.88"
        /*0030*/ 	.string	"Build cuda_13.0.r13.0/compiler.36424714_0"
        /*0030*/ 	.string	"-arch sm_100 -m 64 "



//--------------------- .note.nv.cuinfo           --------------------------
	.section	.note.nv.cuinfo,"",@"SHT_NOTE"
	.sectionflags	@"SHF_NOTE_NV_CUINFO"
        /*0018*/ 	.short	0x0002
        /*001a*/ 	.short	0x0064
        /*001c*/ 	.short	0x0082
	.zero		2


//--------------------- .nv.info                  --------------------------
	.section	.nv.info,"",@"SHT_CUDA_INFO"
	.align	4


	//----- nvinfo : EIATTR_REGCOUNT
	.align		4
        /*0000*/ 	.byte	0x04, 0x2f
        /*0002*/ 	.short	(.L_1 - .L_0)
	.align		4
.L_0:
        /*0004*/ 	.word	index@(_Z5countPKfiiiiPi)
        /*0008*/ 	.word	0x00000013


	//----- nvinfo : EIATTR_FRAME_SIZE
	.align		4
.L_1:
        /*000c*/ 	.byte	0x04, 0x11
        /*000e*/ 	.short	(.L_3 - .L_2)
	.align		4
.L_2:
        /*0010*/ 	.word	index@($__internal_2_$__cuda_sm3x_div_rn_noftz_f32_slowpath)
        /*0014*/ 	.word	0x00000000


	//----- nvinfo : EIATTR_FRAME_SIZE
	.align		4
.L_3:
        /*0018*/ 	.byte	0x04, 0x11
        /*001a*/ 	.short	(.L_5 - .L_4)
	.align		4
.L_4:
        /*001c*/ 	.word	index@(_Z5countPKfiiiiPi)
        /*0020*/ 	.word	0x00000000


	//----- nvinfo : EIATTR_REGCOUNT
	.align		4
.L_5:
        /*0024*/ 	.byte	0x04, 0x2f
        /*0026*/ 	.short	(.L_7 - .L_6)
	.align		4
.L_6:
        /*0028*/ 	.word	index@(_Z7reserveiiiPKiPiS1_)
        /*002c*/ 	.word	0x0000000f


	//----- nvinfo : EIATTR_FRAME_SIZE
	.align		4
.L_7:
        /*0030*/ 	.byte	0x04, 0x11
        /*0032*/ 	.short	(.L_9 - .L_8)
	.align		4
.L_8:
        /*0034*/ 	.word	index@(_Z7reserveiiiPKiPiS1_)
        /*0038*/ 	.word	0x00000000


	//----- nvinfo : EIATTR_REGCOUNT
	.align		4
.L_9:
        /*003c*/ 	.byte	0x04, 0x2f
        /*003e*/ 	.short	(.L_11 - .L_10)
	.align		4
.L_10:
        /*0040*/ 	.word	index@(_Z5storePKfiiiiPKiPiiPfPj)
        /*0044*/ 	.word	0x00000015


	//----- nvinfo : EIATTR_FRAME_SIZE
	.align		4
.L_11:
        /*0048*/ 	.byte	0x04, 0x11
        /*004a*/ 	.short	(.L_13 - .L_12)
	.align		4
.L_12:
        /*004c*/ 	.word	index@($__internal_1_$__cuda_sm3x_div_rn_noftz_f32_slowpath)
        /*0050*/ 	.word	0x00000000


	//----- nvinfo : EIATTR_FRAME_SIZE
	.align		4
.L_13:
        /*0054*/ 	.byte	0x04, 0x11
        /*0056*/ 	.short	(.L_15 - .L_14)
	.align		4
.L_14:
        /*0058*/ 	.word	index@(_Z5storePKfiiiiPKiPiiPfPj)
        /*005c*/ 	.word	0x00000000


	//----- nvinfo : EIATTR_REGCOUNT
	.align		4
.L_15:
        /*0060*/ 	.byte	0x04, 0x2f
        /*0062*/ 	.short	(.L_17 - .L_16)
	.align		4
.L_16:
        /*0064*/ 	.word	index@(_Z8knearestiiiiPKiS0_PKfiS0_S2_Pj)
        /*0068*/ 	.word	0x00000030


	//----- nvinfo : EIATTR_FRAME_SIZE
	.align		4
.L_17:
        /*006c*/ 	.byte	0x04, 0x11
        /*006e*/ 	.short	(.L_19 - .L_18)
	.align		4
.L_18:
        /*0070*/ 	.word	index@($__internal_0_$__cuda_sm3x_div_rn_noftz_f32_slowpath)
        /*0074*/ 	.word	0x00000000


	//----- nvinfo : EIATTR_FRAME_SIZE
	.align		4
.L_19:
        /*0078*/ 	.byte	0x04, 0x11
        /*007a*/ 	.short	(.L_21 - .L_20)
	.align		4
.L_20:
        /*007c*/ 	.word	index@(_Z8knearestiiiiPKiS0_PKfiS0_S2_Pj)
        /*0080*/ 	.word	0x00000000


	//----- nvinfo : EIATTR_MIN_STACK_SIZE
	.align		4
.L_21:
        /*0084*/ 	.byte	0x04, 0x12
        /*0086*/ 	.short	(.L_23 - .L_22)
	.align		4
.L_22:
        /*0088*/ 	.word	index@(_Z8knearestiiiiPKiS0_PKfiS0_S2_Pj)
        /*008c*/ 	.word	0x00000000


	//----- nvinfo : EIATTR_MIN_STACK_SIZE
	.align		4
.L_23:
        /*0090*/ 	.byte	0x04, 0x12
        /*0092*/ 	.short	(.L_25 - .L_24)
	.align		4
.L_24:
        /*0094*/ 	.word	index@(_Z5storePKfiiiiPKiPiiPfPj)
        /*0098*/ 	.word	0x00000000


	//----- nvinfo : EIATTR_MIN_STACK_SIZE
	.align		4
.L_25:
        /*009c*/ 	.byte	0x04, 0x12
        /*009e*/ 	.short	(.L_27 - .L_26)
	.align		4
.L_26:
        /*00a0*/ 	.word	index@(_Z7reserveiiiPKiPiS1_)
        /*00a4*/ 	.word	0x00000000


	//----- nvinfo : EIATTR_MIN_STACK_SIZE
	.align		4
.L_27:
        /*00a8*/ 	.byte	0x04, 0x12
        /*00aa*/ 	.short	(.L_29 - .L_28)
	.align		4
.L_28:
        /*00ac*/ 	.word	index@(_Z5countPKfiiiiPi)
        /*00b0*/ 	.word	0x00000000
.L_29:


//--------------------- .nv.compat                --------------------------
	.section	.nv.compat,"",@"SHT_CUDA_COMPAT_INFO"
	.align	4
        /*0000*/ 	.byte	0x02, 0x09, 0x00, 0x00, 0x02, 0x02, 0x01, 0x00, 0x02, 0x05, 0x05, 0x00, 0x03, 0x07, 0x01, 0x01
        /*0010*/ 	.byte	0x02, 0x03, 0x00, 0x00, 0x02, 0x06, 0x01, 0x00, 0x04, 0x0b, 0x08, 0x00, 0x01, 0x00, 0x00, 0x00
        /*0020*/ 	.byte	0x00, 0x00, 0x00, 0x00


//--------------------- .nv.info._Z8knearestiiiiPKiS0_PKfiS0_S2_Pj --------------------------
	.section	.nv.info._Z8knearestiiiiPKiS0_PKfiS0_S2_Pj,"",@"SHT_CUDA_INFO"
	.sectionflags	@""
	.align	4


	//----- nvinfo : EIATTR_CUDA_API_VERSION
	.align		4
        /*0000*/ 	.byte	0x04, 0x37
        /*0002*/ 	.short	(.L_31 - .L_30)
.L_30:
        /*0004*/ 	.word	0x00000082


	//----- nvinfo : EIATTR_KPARAM_INFO
	.align		4
.L_31:
        /*0008*/ 	.byte	0x04, 0x17
        /*000a*/ 	.short	(.L_33 - .L_32)
.L_32:
        /*000c*/ 	.word	0x00000000
        /*0010*/ 	.short	0x000a
        /*0012*/ 	.short	0x0040
        /*0014*/ 	.byte	0x00, 0xf5, 0x21, 0x00


	//----- nvinfo : EIATTR_KPARAM_INFO
	.align		4
.L_33:
        /*0018*/ 	.byte	0x04, 0x17
        /*001a*/ 	.short	(.L_35 - .L_34)
.L_34:
        /*001c*/ 	.word	0x00000000
        /*0020*/ 	.short	0x0009
        /*0022*/ 	.short	0x0038
        /*0024*/ 	.byte	0x00, 0xf5, 0x21, 0x00


	//----- nvinfo : EIATTR_KPARAM_INFO
	.align		4
.L_35:
        /*0028*/ 	.byte	0x04, 0x17
        /*002a*/ 	.short	(.L_37 - .L_36)
.L_36:
        /*002c*/ 	.word	0x00000000
        /*0030*/ 	.short	0x0008
        /*0032*/ 	.short	0x0030
        /*0034*/ 	.byte	0x00, 0xf5, 0x21, 0x00


	//----- nvinfo : EIATTR_KPARAM_INFO
	.align		4
.L_37:
        /*0038*/ 	.byte	0x04, 0x17
        /*003a*/ 	.short	(.L_39 - .L_38)
.L_38:
        /*003c*/ 	.word	0x00000000
        /*0040*/ 	.short	0x0007
        /*0042*/ 	.short	0x0028
        /*0044*/ 	.byte	0x00, 0xf0, 0x11, 0x00


	//----- nvinfo : EIATTR_KPARAM_INFO
	.align		4
.L_39:
        /*0048*/ 	.byte	0x04, 0x17
        /*004a*/ 	.short	(.L_41 - .L_40)
.L_40:
        /*004c*/ 	.word	0x00000000
        /*0050*/ 	.short	0x0006
        /*0052*/ 	.short	0x0020
        /*0054*/ 	.byte	0x00, 0xf5, 0x21, 0x00


	//----- nvinfo : EIATTR_KPARAM_INFO
	.align		4
.L_41:
        /*0058*/ 	.byte	0x04, 0x17
        /*005a*/ 	.short	(.L_43 - .L_42)
.L_42:
        /*005c*/ 	.word	0x00000000
        /*0060*/ 	.short	0x0005
        /*0062*/ 	.short	0x0018
        /*0064*/ 	.byte	0x00, 0xf5, 0x21, 0x00


	//----- nvinfo : EIATTR_KPARAM_INFO
	.align		4
.L_43:
        /*0068*/ 	.byte	0x04, 0x17
        /*006a*/ 	.short	(.L_45 - .L_44)
.L_44:
        /*006c*/ 	.word	0x00000000
        /*0070*/ 	.short	0x0004
        /*0072*/ 	.short	0x0010
        /*0074*/ 	.byte	0x00, 0xf5, 0x21, 0x00


	//----- nvinfo : EIATTR_KPARAM_INFO
	.align		4
.L_45:
        /*0078*/ 	.byte	0x04, 0x17
        /*007a*/ 	.short	(.L_47 - .L_46)
.L_46:
        /*007c*/ 	.word	0x00000000
        /*0080*/ 	.short	0x0003
        /*0082*/ 	.short	0x000c
        /*0084*/ 	.byte	0x00, 0xf0, 0x11, 0x00


	//----- nvinfo : EIATTR_KPARAM_INFO
	.align		4
.L_47:
        /*0088*/ 	.byte	0x04, 0x17
        /*008a*/ 	.short	(.L_49 - .L_48)
.L_48:
        /*008c*/ 	.word	0x00000000
        /*0090*/ 	.short	0x0002
        /*0092*/ 	.short	0x0008
        /*0094*/ 	.byte	0x00, 0xf0, 0x11, 0x00


	//----- nvinfo : EIATTR_KPARAM_INFO
	.align		4
.L_49:
        /*0098*/ 	.byte	0x04, 0x17
        /*009a*/ 	.short	(.L_51 - .L_50)
.L_50:
        /*009c*/ 	.word	0x00000000
        /*00a0*/ 	.short	0x0001
        /*00a2*/ 	.short	0x0004
        /*00a4*/ 	.byte	0x00, 0xf0, 0x11, 0x00


	//----- nvinfo : EIATTR_KPARAM_INFO
	.align		4
.L_51:
        /*00a8*/ 	.byte	0x04, 0x17
        /*00aa*/ 	.short	(.L_53 - .L_52)
.L_52:
        /*00ac*/ 	.word	0x00000000
        /*00b0*/ 	.short	0x0000
        /*00b2*/ 	.short	0x0000
        /*00b4*/ 	.byte	0x00, 0xf0, 0x11, 0x00


	//----- nvinfo : EIATTR_SPARSE_MMA_MASK
	.align		4
.L_53:
        /*00b8*/ 	.byte	0x03, 0x50
        /*00ba*/ 	.short	0x0000


	//----- nvinfo : EIATTR_MAXREG_COUNT
	.align		4
        /*00bc*/ 	.byte	0x03, 0x1b
        /*00be*/ 	.short	0x00ff


	//----- nvinfo : EIATTR_MERCURY_ISA_VERSION
	.align		4
        /*00c0*/ 	.byte	0x03, 0x5f
        /*00c2*/ 	.short	0x0101


	//----- nvinfo : EIATTR_VRC_CTA_INIT_COUNT
	.align		4
        /*00c4*/ 	.byte	0x02, 0x4a
	.zero		1
	.zero		1


	//----- nvinfo : EIATTR_EXIT_INSTR_OFFSETS
	.align		4
        /*00c8*/ 	.byte	0x04, 0x1c
        /*00ca*/ 	.short	(.L_55 - .L_54)


	//   ....[0]....
.L_54:
        /*00cc*/ 	.word	0x00000060


	//   ....[1]....
        /*00d0*/ 	.word	0x000017e0


	//----- nvinfo : EIATTR_CRS_STACK_SIZE
	.align		4
.L_55:
        /*00d4*/ 	.byte	0x04, 0x1e
        /*00d6*/ 	.short	(.L_57 - .L_56)
.L_56:
        /*00d8*/ 	.word	0x00000000


	//----- nvinfo : EIATTR_CBANK_PARAM_SIZE
	.align		4
.L_57:
        /*00dc*/ 	.byte	0x03, 0x19
        /*00de*/ 	.short	0x0048


	//----- nvinfo : EIATTR_PARAM_CBANK
	.align		4
        /*00e0*/ 	.byte	0x04, 0x0a
        /*00e2*/ 	.short	(.L_59 - .L_58)
	.align		4
.L_58:
        /*00e4*/ 	.word	index@(.nv.constant0._Z8knearestiiiiPKiS0_PKfiS0_S2_Pj)
        /*00e8*/ 	.short	0x0380
        /*00ea*/ 	.short	0x0048


	//----- nvinfo : EIATTR_SW_WAR
	.align		4
.L_59:
        /*00ec*/ 	.byte	0x04, 0x36
        /*00ee*/ 	.short	(.L_61 - .L_60)
.L_60:
        /*00f0*/ 	.word	0x00000008
.L_61:


//--------------------- .nv.info._Z5storePKfiiiiPKiPiiPfPj --------------------------
	.section	.nv.info._Z5storePKfiiiiPKiPiiPfPj,"",@"SHT_CUDA_INFO"
	.sectionflags	@""
	.align	4


	//----- nvinfo : EIATTR_CUDA_API_VERSION
	.align		4
        /*0000*/ 	.byte	0x04, 0x37
        /*0002*/ 	.short	(.L_63 - .L_62)
.L_62:
        /*0004*/ 	.word	0x00000082


	//----- nvinfo : EIATTR_KPARAM_INFO
	.align		4
.L_63:
        /*0008*/ 	.byte	0x04, 0x17
        /*000a*/ 	.short	(.L_65 - .L_64)
.L_64:
        /*000c*/ 	.word	0x00000000
        /*0010*/ 	.short	0x0009
        /*0012*/ 	.short	0x0038
        /*0014*/ 	.byte	0x00, 0xf5, 0x21, 0x00


	//----- nvinfo : EIATTR_KPARAM_INFO
	.align		4
.L_65:
        /*0018*/ 	.byte	0x04, 0x17
        /*001a*/ 	.short	(.L_67 - .L_66)
.L_66:
        /*001c*/ 	.word	0x00000000
        /*0020*/ 	.short	0x0008
        /*0022*/ 	.short	0x0030
        /*0024*/ 	.byte	0x00, 0xf5, 0x21, 0x00


	//----- nvinfo : EIATTR_KPARAM_INFO
	.align		4
.L_67:
        /*0028*/ 	.byte	0x04, 0x17
        /*002a*/ 	.short	(.L_69 - .L_68)
.L_68:
        /*002c*/ 	.word	0x00000000
        /*0030*/ 	.short	0x0007
        /*0032*/ 	.short	0x0028
        /*0034*/ 	.byte	0x00, 0xf0, 0x11, 0x00


	//----- nvinfo : EIATTR_KPARAM_INFO
	.align		4
.L_69:
        /*0038*/ 	.byte	0x04, 0x17
        /*003a*/ 	.short	(.L_71 - .L_70)
.L_70:
        /*003c*/ 	.word	0x00000000
        /*0040*/ 	.short	0x0006
        /*0042*/ 	.short	0x0020
        /*0044*/ 	.byte	0x00, 0xf5, 0x21, 0x00


	//----- nvinfo : EIATTR_KPARAM_INFO
	.align		4
.L_71:
        /*0048*/ 	.byte	0x04, 0x17
        /*004a*/ 	.short	(.L_73 - .L_72)
.L_72:
        /*004c*/ 	.word	0x00000000
        /*0050*/ 	.short	0x0005
        /*0052*/ 	.short	0x0018
        /*0054*/ 	.byte	0x00, 0xf5, 0x21, 0x00


	//----- nvinfo : EIATTR_KPARAM_INFO
	.align		4
.L_73:
        /*0058*/ 	.byte	0x04, 0x17
        /*005a*/ 	.short	(.L_75 - .L_74)
.L_74:
        /*005c*/ 	.word	0x00000000
        /*0060*/ 	.short	0x0004
        /*0062*/ 	.short	0x0014
        /*0064*/ 	.byte	0x00, 0xf0, 0x11, 0x00


	//----- nvinfo : EIATTR_KPARAM_INFO
	.align		4
.L_75:
        /*0068*/ 	.byte	0x04, 0x17
        /*006a*/ 	.short	(.L_77 - .L_76)
.L_76:
        /*006c*/ 	.word	0x00000000
        /*0070*/ 	.short	0x0003
        /*0072*/ 	.short	0x0010
        /*0074*/ 	.byte	0x00, 0xf0, 0x11, 0x00


	//----- nvinfo : EIATTR_KPARAM_INFO
	.align		4
.L_77:
        /*0078*/ 	.byte	0x04, 0x17
        /*007a*/ 	.short	(.L_79 - .L_78)
.L_78:
        /*007c*/ 	.word	0x00000000
        /*0080*/ 	.short	0x0002
        /*0082*/ 	.short	0x000c
        /*0084*/ 	.byte	0x00, 0xf0, 0x11, 0x00


	//----- nvinfo : EIATTR_KPARAM_INFO
	.align		4
.L_79:
        /*0088*/ 	.byte	0x04, 0x17
        /*008a*/ 	.short	(.L_81 - .L_80)
.L_80:
        /*008c*/ 	.word	0x00000000
        /*0090*/ 	.short	0x0001
        /*0092*/ 	.short	0x0008
        /*0094*/ 	.byte	0x00, 0xf0, 0x11, 0x00


	//----- nvinfo : EIATTR_KPARAM_INFO
	.align		4
.L_81:
        /*0098*/ 	.byte	0x04, 0x17
        /*009a*/ 	.short	(.L_83 - .L_82)
.L_82:
        /*009c*/ 	.word	0x00000000
        /*00a0*/ 	.short	0x0000
        /*00a2*/ 	.short	0x0000
        /*00a4*/ 	.byte	0x00, 0xf5, 0x21, 0x00


	//----- nvinfo : EIATTR_SPARSE_MMA_MASK
	.align		4
.L_83:
        /*00a8*/ 	.byte	0x03, 0x50
        /*00aa*/ 	.short	0x0000


	//----- nvinfo : EIATTR_MAXREG_COUNT
	.align		4
        /*00ac*/ 	.byte	0x03, 0x1b
        /*00ae*/ 	.short	0x00ff


	//----- nvinfo : EIATTR_MERCURY_ISA_VERSION
	.align		4
        /*00b0*/ 	.byte	0x03, 0x5f
        /*00b2*/ 	.short	0x0101


	//----- nvinfo : EIATTR_VRC_CTA_INIT_COUNT
	.align		4
        /*00b4*/ 	.byte	0x02, 0x4a
	.zero		1
	.zero		1


	//----- nvinfo : EIATTR_EXIT_INSTR_OFFSETS
	.align		4
        /*00b8*/ 	.byte	0x04, 0x1c
        /*00ba*/ 	.short	(.L_85 - .L_84)


	//   ....[0]....
.L_84:
        /*00bc*/ 	.word	0x00000070


	//   ....[1]....
        /*00c0*/ 	.word	0x000005b0


	//----- nvinfo : EIATTR_CRS_STACK_SIZE
	.align		4
.L_85:
        /*00c4*/ 	.byte	0x04, 0x1e
        /*00c6*/ 	.short	(.L_87 - .L_86)
.L_86:
        /*00c8*/ 	.word	0x00000000


	//----- nvinfo : EIATTR_CBANK_PARAM_SIZE
	.align		4
.L_87:
        /*00cc*/ 	.byte	0x03, 0x19
        /*00ce*/ 	.short	0x0040


	//----- nvinfo : EIATTR_PARAM_CBANK
	.align		4
        /*00d0*/ 	.byte	0x04, 0x0a
        /*00d2*/ 	.short	(.L_89 - .L_88)
	.align		4
.L_88:
        /*00d4*/ 	.word	index@(.nv.constant0._Z5storePKfiiiiPKiPiiPfPj)
        /*00d8*/ 	.short	0x0380
        /*00da*/ 	.short	0x0040


	//----- nvinfo : EIATTR_SW_WAR
	.align		4
.L_89:
        /*00dc*/ 	.byte	0x04, 0x36
        /*00de*/ 	.short	(.L_91 - .L_90)
.L_90:
        /*00e0*/ 	.word	0x00000008
.L_91:


//--------------------- .nv.info._Z7reserveiiiPKiPiS1_ --------------------------
	.section	.nv.info._Z7reserveiiiPKiPiS1_,"",@"SHT_CUDA_INFO"
	.sectionflags	@""
	.align	4


	//----- nvinfo : EIATTR_CUDA_API_VERSION
	.align		4
        /*0000*/ 	.byte	0x04, 0x37
        /*0002*/ 	.short	(.L_93 - .L_92)
.L_92:
        /*0004*/ 	.word	0x00000082


	//----- nvinfo : EIATTR_KPARAM_INFO
	.align		4
.L_93:
        /*0008*/ 	.byte	0x04, 0x17
        /*000a*/ 	.short	(.L_95 - .L_94)
.L_94:
        /*000c*/ 	.word	0x00000000
        /*0010*/ 	.short	0x0005
        /*0012*/ 	.short	0x0020
        /*0014*/ 	.byte	0x00, 0xf5, 0x21, 0x00


	//----- nvinfo : EIATTR_KPARAM_INFO
	.align		4
.L_95:
        /*0018*/ 	.byte	0x04, 0x17
        /*001a*/ 	.short	(.L_97 - .L_96)
.L_96:
        /*001c*/ 	.word	0x00000000
        /*0020*/ 	.short	0x0004
        /*0022*/ 	.short	0x0018
        /*0024*/ 	.byte	0x00, 0xf5, 0x21, 0x00


	//----- nvinfo : EIATTR_KPARAM_INFO
	.align		4
.L_97:
        /*0028*/ 	.byte	0x04, 0x17
        /*002a*/ 	.short	(.L_99 - .L_98)
.L_98:
        /*002c*/ 	.word	0x00000000
        /*0030*/ 	.short	0x0003
        /*0032*/ 	.short	0x0010
        /*0034*/ 	.byte	0x00, 0xf5, 0x21, 0x00


	//----- nvinfo : EIATTR_KPARAM_INFO
	.align		4
.L_99:
        /*0038*/ 	.byte	0x04, 0x17
        /*003a*/ 	.short	(.L_101 - .L_100)
.L_100:
        /*003c*/ 	.word	0x00000000
        /*0040*/ 	.short	0x0002
        /*0042*/ 	.short	0x0008
        /*0044*/ 	.byte	0x00, 0xf0, 0x11, 0x00


	//----- nvinfo : EIATTR_KPARAM_INFO
	.align		4
.L_101:
        /*0048*/ 	.byte	0x04, 0x17
        /*004a*/ 	.short	(.L_103 - .L_102)
.L_102:
        /*004c*/ 	.word	0x00000000
        /*0050*/ 	.short	0x0001
        /*0052*/ 	.short	0x0004
        /*0054*/ 	.byte	0x00, 0xf0, 0x11, 0x00


	//----- nvinfo : EIATTR_KPARAM_INFO
	.align		4
.L_103:
        /*0058*/ 	.byte	0x04, 0x17
        /*005a*/ 	.short	(.L_105 - .L_104)
.L_104:
        /*005c*/ 	.word	0x00000000
        /*0060*/ 	.short	0x0000
        /*0062*/ 	.short	0x0000
        /*0064*/ 	.byte	0x00, 0xf0, 0x11, 0x00


	//----- nvinfo : EIATTR_SPARSE_MMA_MASK
	.align		4
.L_105:
        /*0068*/ 	.byte	0x03, 0x50
        /*006a*/ 	.short	0x0000


	//----- nvinfo : EIATTR_MAXREG_COUNT
	.align		4
        /*006c*/ 	.byte	0x03, 0x1b
        /*006e*/ 	.short	0x00ff


	//----- nvinfo : EIATTR_MERCURY_ISA_VERSION
	.align		4
        /*0070*/ 	.byte	0x03, 0x5f
        /*0072*/ 	.short	0x0101


	//----- nvinfo : EIATTR_INT_WARP_WIDE_INSTR_OFFSETS
	.align		4
        /*0074*/ 	.byte	0x04, 0x31
        /*0076*/ 	.short	(.L_107 - .L_106)


	//   ....[0]....
.L_106:
        /*0078*/ 	.word	0x00000120


	//   ....[1]....
        /*007c*/ 	.word	0x00000180


	//   ....[2]....
        /*0080*/ 	.word	0x000001d0


	//   ....[3]....
        /*0084*/ 	.word	0x00000210


	//   ....[4]....
        /*0088*/ 	.word	0x00000240


	//   ....[5]....
        /*008c*/ 	.word	0x00000270


	//   ....[6]....
        /*0090*/ 	.word	0x000002b0


	//   ....[7]....
        /*0094*/ 	.word	0x000002c0


	//----- nvinfo : EIATTR_VRC_CTA_INIT_COUNT
	.align		4
.L_107:
        /*0098*/ 	.byte	0x02, 0x4a
	.zero		1
	.zero		1


	//----- nvinfo : EIATTR_EXIT_INSTR_OFFSETS
	.align		4
        /*009c*/ 	.byte	0x04, 0x1c
        /*009e*/ 	.short	(.L_109 - .L_108)


	//   ....[0]....
.L_108:
        /*00a0*/ 	.word	0x000000a0


	//   ....[1]....
        /*00a4*/ 	.word	0x00000100


	//   ....[2]....
        /*00a8*/ 	.word	0x000002f0


	//----- nvinfo : EIATTR_CBANK_PARAM_SIZE
	.align		4
.L_109:
        /*00ac*/ 	.byte	0x03, 0x19
        /*00ae*/ 	.short	0x0028


	//----- nvinfo : EIATTR_PARAM_CBANK
	.align		4
        /*00b0*/ 	.byte	0x04, 0x0a
        /*00b2*/ 	.short	(.L_111 - .L_110)
	.align		4
.L_110:
        /*00b4*/ 	.word	index@(.nv.constant0._Z7reserveiiiPKiPiS1_)
        /*00b8*/ 	.short	0x0380
        /*00ba*/ 	.short	0x0028


	//----- nvinfo : EIATTR_SW_WAR
	.align		4
.L_111:
        /*00bc*/ 	.byte	0x04, 0x36
        /*00be*/ 	.short	(.L_113 - .L_112)
.L_112:
        /*00c0*/ 	.word	0x00000008
.L_113:


//--------------------- .nv.info._Z5countPKfiiiiPi --------------------------
	.section	.nv.info._Z5countPKfiiiiPi,"",@"SHT_CUDA_INFO"
	.sectionflags	@""
	.align	4


	//----- nvinfo : EIATTR_CUDA_API_VERSION
	.align		4
        /*0000*/ 	.byte	0x04, 0x37
        /*0002*/ 	.short	(.L_115 - .L_114)
.L_114:
        /*0004*/ 	.word	0x00000082


	//----- nvinfo : EIATTR_KPARAM_INFO
	.align		4
.L_115:
        /*0008*/ 	.byte	0x04, 0x17
        /*000a*/ 	.short	(.L_117 - .L_116)
.L_116:
        /*000c*/ 	.word	0x00000000
        /*0010*/ 	.short	0x0005
        /*0012*/ 	.short	0x0018
        /*0014*/ 	.byte	0x00, 0xf5, 0x21, 0x00


	//----- nvinfo : EIATTR_KPARAM_INFO
	.align		4
.L_117:
        /*0018*/ 	.byte	0x04, 0x17
        /*001a*/ 	.short	(.L_119 - .L_118)
.L_118:
        /*001c*/ 	.word	0x00000000
        /*0020*/ 	.short	0x0004
        /*0022*/ 	.short	0x0014
        /*0024*/ 	.byte	0x00, 0xf0, 0x11, 0x00


	//----- nvinfo : EIATTR_KPARAM_INFO
	.align		4
.L_119:
        /*0028*/ 	.byte	0x04, 0x17
        /*002a*/ 	.short	(.L_121 - .L_120)
.L_120:
        /*002c*/ 	.word	0x00000000
        /*0030*/ 	.short	0x0003
        /*0032*/ 	.short	0x0010
        /*0034*/ 	.byte	0x00, 0xf0, 0x11, 0x00


	//----- nvinfo : EIATTR_KPARAM_INFO
	.align		4
.L_121:
        /*0038*/ 	.byte	0x04, 0x17
        /*003a*/ 	.short	(.L_123 - .L_122)
.L_122:
        /*003c*/ 	.word	0x00000000
        /*0040*/ 	.short	0x0002
        /*0042*/ 	.short	0x000c
        /*0044*/ 	.byte	0x00, 0xf0, 0x11, 0x00


	//----- nvinfo : EIATTR_KPARAM_INFO
	.align		4
.L_123:
        /*0048*/ 	.byte	0x04, 0x17
        /*004a*/ 	.short	(.L_125 - .L_124)
.L_124:
        /*004c*/ 	.word	0x00000000
        /*0050*/ 	.short	0x0001
        /*0052*/ 	.short	0x0008
        /*0054*/ 	.byte	0x00, 0xf0, 0x11, 0x00


	//----- nvinfo : EIATTR_KPARAM_INFO
	.align		4
.L_125:
        /*0058*/ 	.byte	0x04, 0x17
        /*005a*/ 	.short	(.L_127 - .L_126)
.L_126:
        /*005c*/ 	.word	0x00000000
        /*0060*/ 	.short	0x0000
        /*0062*/ 	.short	0x0000
        /*0064*/ 	.byte	0x00, 0xf5, 0x21, 0x00


	//----- nvinfo : EIATTR_SPARSE_MMA_MASK
	.align		4
.L_127:
        /*0068*/ 	.byte	0x03, 0x50
        /*006a*/ 	.short	0x0000


	//----- nvinfo : EIATTR_MAXREG_COUNT
	.align		4
        /*006c*/ 	.byte	0x03, 0x1b
        /*006e*/ 	.short	0x00ff


	//----- nvinfo : EIATTR_MERCURY_ISA_VERSION
	.align		4
        /*0070*/ 	.byte	0x03, 0x5f
        /*0072*/ 	.short	0x0101


	//----- nvinfo : EIATTR_VRC_CTA_INIT_COUNT
	.align		4
        /*0074*/ 	.byte	0x02, 0x4a
	.zero		1
	.zero		1


	//----- nvinfo : EIATTR_EXIT_INSTR_OFFSETS
	.align		4
        /*0078*/ 	.byte	0x04, 0x1c
        /*007a*/ 	.short	(.L_129 - .L_128)


	//   ....[0]....
.L_128:
        /*007c*/ 	.word	0x00000070


	//   ....[1]....
        /*0080*/ 	.word	0x000004e0


	//----- nvinfo : EIATTR_CRS_STACK_SIZE
	.align		4
.L_129:
        /*0084*/ 	.byte	0x04, 0x1e
        /*0086*/ 	.short	(.L_131 - .L_130)
.L_130:
        /*0088*/ 	.word	0x00000000


	//----- nvinfo : EIATTR_CBANK_PARAM_SIZE
	.align		4
.L_131:
        /*008c*/ 	.byte	0x03, 0x19
        /*008e*/ 	.short	0x0020


	//----- nvinfo : EIATTR_PARAM_CBANK
	.align		4
        /*0090*/ 	.byte	0x04, 0x0a
        /*0092*/ 	.short	(.L_133 - .L_132)
	.align		4
.L_132:
        /*0094*/ 	.word	index@(.nv.constant0._Z5countPKfiiiiPi)
        /*0098*/ 	.short	0x0380
        /*009a*/ 	.short	0x0020


	//----- nvinfo : EIATTR_SW_WAR
	.align		4
.L_133:
        /*009c*/ 	.byte	0x04, 0x36
        /*009e*/ 	.short	(.L_135 - .L_134)
.L_134:
        /*00a0*/ 	.word	0x00000008
.L_135:


//--------------------- .nv.callgraph             --------------------------
	.section	.nv.callgraph,"",@"SHT_CUDA_CALLGRAPH"
	.align	4
	.sectionentsize	8
	.align		4
        /*0000*/ 	.word	0x00000000
	.align		4
        /*0004*/ 	.word	0xffffffff
	.align		4
        /*0008*/ 	.word	0x00000000
	.align		4
        /*000c*/ 	.word	0xfffffffe
	.align		4
        /*0010*/ 	.word	0x00000000
	.align		4
        /*0014*/ 	.word	0xfffffffd
	.align		4
        /*0018*/ 	.word	0x00000000
	.align		4
        /*001c*/ 	.word	0xfffffffc


//--------------------- .text._Z8knearestiiiiPKiS0_PKfiS0_S2_Pj --------------------------
	.section	.text._Z8knearestiiiiPKiS0_PKfiS0_S2_Pj,"ax",@progbits
	.align	128
        .global         _Z8knearestiiiiPKiS0_PKfiS0_S2_Pj
        .type           _Z8knearestiiiiPKiS0_PKfiS0_S2_Pj,@function
        .size           _Z8knearestiiiiPKiS0_PKfiS0_S2_Pj,(.L_x_66 - _Z8knearestiiiiPKiS0_PKfiS0_S2_Pj)
        .other          _Z8knearestiiiiPKiS0_PKfiS0_S2_Pj,@"STO_CUDA_ENTRY STV_DEFAULT"
_Z8knearestiiiiPKiS0_PKfiS0_S2_Pj:
.text._Z8knearestiiiiPKiS0_PKfiS0_S2_Pj:
[----:B------:R-:W-:Y:S01]  /*0000*/  LDC R1, c[0x0][0x37c] ;  /* 0x0000df00ff017b82 */ /* 0x000fe20000000800 */
[----:B------:R-:W0:Y:S01]  /*0010*/  S2R R5, SR_TID.X ;  /* 0x0000000000057919 */ /* 0x000e220000002100 */
[----:B------:R-:W1:Y:S01]  /*0020*/  LDCU UR4, c[0x0][0x38c] ;  /* 0x00007180ff0477ac */ /* 0x000e620008000800 */
[----:B------:R-:W0:Y:S02]  /*0030*/  S2R R2, SR_CTAID.X ;  /* 0x0000000000027919 */ /* 0x000e240000002500 */
[----:B0-----:R-:W-:-:S04]  /*0040*/  LEA R2, R2, R5, 0x6 ;  /* 0x0000000502027211 */ /* 0x001fc800078e30ff */
[----:B-1----:R-:W-:-:S13]  /*0050*/  ISETP.GE.AND P0, PT, R2, UR4, PT ;  /* 0x0000000402007c0c */ /* 0x002fda000bf06270 */
[----:B------:R-:W-:Y:S05]  /*0060*/  @P0 EXIT ;  /* 0x000000000000094d */ /* 0x000fea0003800000 */
[----:B------:R-:W0:Y:S01]  /*0070*/  S2R R4, SR_CgaCtaId ;  /* 0x0000000000047919 */ /* 0x000e220000008800 */
[----:B------:R-:W-:Y:S01]  /*0080*/  MOV R0, 0x400 ;  /* 0x0000040000007802 */ /* 0x000fe20000000f00 */
[----:B------:R-:W-:Y:S01]  /*0090*/  IMAD.MOV.U32 R12, RZ, RZ, 0x7f7fffff ;  /* 0x7f7fffffff0c7424 */ /* 0x000fe200078e00ff */
[----:B------:R-:W-:Y:S01]  /*00a0*/  MOV R13, 0xffffffff ;  /* 0xffffffff000d7802 */ /* 0x000fe20000000f00 */
[----:B------:R-:W1:Y:S01]  /*00b0*/  LDCU UR4, c[0x0][0x3a8] ;  /* 0x00007500ff0477ac */ /* 0x000e620008000800 */
[----:B------:R-:W-:Y:S01]  /*00c0*/  MOV R7, 0xffffffff ;  /* 0xffffffff00077802 */ /* 0x000fe20000000f00 */
[----:B------:R-:W-:Y:S01]  /*00d0*/  VIADD R3, R0, 0x2400 ;  /* 0x0000240000037836 */ /* 0x000fe20000000000 */
[----:B------:R-:W-:Y:S01]  /*00e0*/  MOV R11, 0xffffffff ;  /* 0xffffffff000b7802 */ /* 0x000fe20000000f00 */
[----:B------:R-:W-:Y:S01]  /*00f0*/  IMAD.MOV.U32 R6, RZ, RZ, -0x1 ;  /* 0xffffffffff067424 */ /* 0x000fe200078e00ff */
        /* <DEDUP_REMOVED lines=13> */
[----:B-1----:R-:W-:Y:S01]  /*01d0*/  UISETP.GE.AND UP0, UPT, UR4, 0x1, UPT ;  /* 0x000000010400788c */ /* 0x002fe2000bf06270 */
        /* <DEDUP_REMOVED lines=9> */
[C---:B0-----:R-:W-:Y:S01]  /*0270*/  LEA R0, R4.reuse, R0, 0x18 ;  /* 0x0000000004007211 */ /* 0x041fe200078ec0ff */
[----:B------:R-:W-:Y:S01]  /*0280*/  IMAD.MOV.U32 R34, RZ, RZ, -0x1 ;  /* 0xffffffffff227424 */ /* 0x000fe200078e00ff */
[----:B------:R-:W-:Y:S01]  /*0290*/  LEA R3, R4, R3, 0x18 ;  /* 0x0000000304037211 */ /* 0x000fe200078ec0ff */
[----:B------:R-:W-:Y:S01]  /*02a0*/  IMAD.MOV.U32 R4, RZ, RZ, -0x1 ;  /* 0xffffffffff047424 */ /* 0x000fe200078e00ff */
[----:B------:R-:W-:Y:S01]  /*02b0*/  MOV R33, 0xffffffff ;  /* 0xffffffff00217802 */ /* 0x000fe20000000f00 */
[C---:B------:R-:W-:Y:S01]  /*02c0*/  IMAD R0, R5.reuse, 0x90, R0 ;  /* 0x0000009005007824 */ /* 0x040fe200078e0200 */
[----:B------:R-:W-:Y:S01]  /*02d0*/  MOV R43, 0xffffffff ;  /* 0xffffffff002b7802 */ /* 0x000fe20000000f00 */
[----:B------:R-:W-:Y:S01]  /*02e0*/  IMAD R3, R5, 0x90, R3 ;  /* 0x0000009005037824 */ /* 0x000fe200078e0203 */
[----:B------:R-:W-:Y:S01]  /*02f0*/  MOV R5, 0xffffffff ;  /* 0xffffffff00057802 */ /* 0x000fe20000000f00 */
[----:B------:R-:W-:Y:S01]  /*0300*/  IMAD.MOV.U32 R32, RZ, RZ, -0x1 ;  /* 0xffffffffff207424 */ /* 0x000fe200078e00ff */
[----:B------:R-:W-:Y:S01]  /*0310*/  STS [R0], R13 ;  /* 0x0000000d00007388 */ /* 0x000fe20000000800 */
[----:B------:R-:W-:Y:S01]  /*0320*/  IMAD.MOV.U32 R42, RZ, RZ, -0x1 ;  /* 0xffffffffff2a7424 */ /* 0x000fe200078e00ff */
[----:B------:R-:W-:Y:S01]  /*0330*/  MOV R41, 0xffffffff ;  /* 0xffffffff00297802 */ /* 0x000fe20000000f00 */
[----:B------:R-:W-:Y:S01]  /*0340*/  IMAD.MOV.U32 R40, RZ, RZ, -0x1 ;  /* 0xffffffffff287424 */ /* 0x000fe200078e00ff */
[----:B------:R-:W-:Y:S01]  /*0350*/  STS [R3], R12 ;  /* 0x0000000c03007388 */ /* 0x000fe20000000800 */
[----:B------:R-:W0:Y:S03]  /*0360*/  LDCU.64 UR6, c[0x0][0x358] ;  /* 0x00006b00ff0677ac */ /* 0x000e260008000a00 */
[----:B------:R-:W-:Y:S04]  /*0370*/  STS [R0+0x4], R13 ;  /* 0x0000040d00007388 */ /* 0x000fe80000000800 */
        /* <DEDUP_REMOVED lines=67> */
[----:B------:R1:W-:Y:S04]  /*07b0*/  STS [R0+0x8c], R13 ;  /* 0x00008c0d00007388 */ /* 0x0003e80000000800 */
[----:B------:R2:W-:Y:S01]  /*07c0*/  STS [R3+0x8c], R12 ;  /* 0x00008c0c03007388 */ /* 0x0005e20000000800 */
[----:B-1----:R-:W-:Y:S01]  /*07d0*/  MOV R13, 0xffffffff ;  /* 0xffffffff000d7802 */ /* 0x002fe20000000f00 */
[----:B--2---:R-:W-:Y:S01]  /*07e0*/  IMAD.MOV.U32 R12, RZ, RZ, -0x1 ;  /* 0xffffffffff0c7424 */ /* 0x004fe200078e00ff */
[----:B0-----:R-:W-:Y:S06]  /*07f0*/  BRA.U !UP0, `(.L_x_0) ;  /* 0x0000000908c47547 */ /* 0x001fec000b800000 */
[----:B------:R-:W0:Y:S01]  /*0800*/  LDC.64 R4, c[0x0][0x3a0] ;  /* 0x0000e800ff047b82 */ /* 0x000e220000000a00 */
[----:B------:R-:W-:Y:S01]  /*0810*/  IMAD R9, R2, 0x3, RZ ;  /* 0x0000000302097824 */ /* 0x000fe200078e02ff */
[----:B------:R-:W1:Y:S03]  /*0820*/  LDCU UR4, c[0x0][0x384] ;  /* 0x00007080ff0477ac */ /* 0x000e660008000800 */
[----:B0-----:R-:W-:-:S05]  /*0830*/  IMAD.WIDE R8, R9, 0x4, R4 ;  /* 0x0000000409087825 */ /* 0x001fca00078e0204 */
[----:B------:R-:W2:Y:S01]  /*0840*/  LDG.E R4, desc[UR6][R8.64+0x4] ;  /* 0x0000040608047981 */ /* 0x000ea2000c1e1900 */
[----:B------:R-:W-:Y:S01]  /*0850*/  HFMA2 R11, -RZ, RZ, 0.81396484375, 0.000785350799560546875 ;  /* 0x3a83126fff0b7431 */ /* 0x000fe200000001ff */
[----:B-1----:R-:W-:Y:S01]  /*0860*/  I2FP.F32.S32 R3, UR4 ;  /* 0x0000000400037c45 */ /* 0x002fe20008201400 */
[----:B------:R-:W-:Y:S01]  /*0870*/  IMAD.MOV.U32 R7, RZ, RZ, 0x447a0000 ;  /* 0x447a0000ff077424 */ /* 0x000fe200078e00ff */
[----:B------:R-:W5:Y:S01]  /*0880*/  LDG.E R5, desc[UR6][R8.64] ;  /* 0x0000000608057981 */ /* 0x000f62000c1e1900 */
[----:B------:R-:W-:Y:S03]  /*0890*/  BSSY.RECONVERGENT B0, `(.L_x_1) ;  /* 0x000000e000007945 */ /* 0x000fe60003800200 */
[----:B------:R0:W5:Y:S01]  /*08a0*/  LDG.E R6, desc[UR6][R8.64+0x8] ;  /* 0x0000080608067981 */ /* 0x000162000c1e1900 */
[----:B------:R-:W-:Y:S01]  /*08b0*/  UIADD3 UR4, UPT, UPT, UR4, -0x1, URZ ;  /* 0xffffffff04047890 */ /* 0x000fe2000fffe0ff */
[----:B------:R-:W-:Y:S01]  /*08c0*/  FFMA R10, R11, -R7, 1 ;  /* 0x3f8000000b0a7423 */ /* 0x000fe20000000807 */
[----:B--2---:R-:W-:-:S03]  /*08d0*/  FMUL R0, R4, R3 ;  /* 0x0000000304007220 */ /* 0x004fc60000400000 */
[----:B------:R-:W-:Y:S01]  /*08e0*/  FFMA R3, R10, R11, 0.0010000000474974513054 ;  /* 0x3a83126f0a037423 */ /* 0x000fe2000000000b */
[----:B------:R-:W1:Y:S03]  /*08f0*/  FCHK P0, R0, 1000 ;  /* 0x447a000000007902 */ /* 0x000e660000000000 */
[----:B------:R-:W-:-:S04]  /*0900*/  FFMA R10, R0, R3, RZ ;  /* 0x00000003000a7223 */ /* 0x000fc800000000ff */
[----:B0-----:R-:W-:-:S04]  /*0910*/  FFMA R8, R10, -1000, R0 ;  /* 0xc47a00000a087823 */ /* 0x001fc80000000000 */
[----:B------:R-:W-:Y:S01]  /*0920*/  FFMA R3, R3, R8, R10 ;  /* 0x0000000803037223 */ /* 0x000fe2000000000a */
[----:B-1----:R-:W-:Y:S06]  /*0930*/  @!P0 BRA `(.L_x_2) ;  /* 0x00000000000c8947 */ /* 0x002fec0003800000 */
[----:B------:R-:W-:Y:S02]  /*0940*/  MOV R3, R0 ;  /* 0x0000000000037202 */ /* 0x000fe40000000f00 */
[----:B------:R-:W-:-:S07]  /*0950*/  MOV R10, 0x970 ;  /* 0x00000970000a7802 */ /* 0x000fce0000000f00 */
[----:B-----5:R-:W-:Y:S05]  /*0960*/  CALL.REL.NOINC `($__internal_0_$__cuda_sm3x_div_rn_noftz_f32_slowpath) ;  /* 0x0000000c00a07944 */ /* 0x020fea0003c00000 */
.L_x_2:
[----:B------:R-:W-:Y:S05]  /*0970*/  BSYNC.RECONVERGENT B0 ;  /* 0x0000000000007941 */ /* 0x000fea0003800200 */
.L_x_1:
[----:B------:R-:W0:Y:S01]  /*0980*/  LDCU UR5, c[0x0][0x380] ;  /* 0x00007000ff0577ac */ /* 0x000e220008000800 */
[----:B------:R-:W-:Y:S01]  /*0990*/  IMAD.MOV.U32 R0, RZ, RZ, 0x3a83126f ;  /* 0x3a83126fff007424 */ /* 0x000fe200078e00ff */
[----:B------:R-:W1:Y:S01]  /*09a0*/  F2I.FLOOR.NTZ R3, R3 ;  /* 0x0000000300037305 */ /* 0x000e620000207100 */
[----:B------:R-:W-:Y:S02]  /*09b0*/  BSSY.RECONVERGENT B0, `(.L_x_3) ;  /* 0x0000010000007945 */ /* 0x000fe40003800200 */
[----:B------:R-:W-:-:S04]  /*09c0*/  FFMA R9, R0, -R7, 1 ;  /* 0x3f80000000097423 */ /* 0x000fc80000000807 */
[----:B------:R-:W-:Y:S01]  /*09d0*/  FFMA R0, R9, R0, 0.0010000000474974513054 ;  /* 0x3a83126f09007423 */ /* 0x000fe20000000000 */
[----:B0-----:R-:W-:Y:S01]  /*09e0*/  I2FP.F32.S32 R8, UR5 ;  /* 0x0000000500087c45 */ /* 0x001fe20008201400 */
[----:B------:R-:W-:-:S04]  /*09f0*/  UIADD3 UR5, UPT, UPT, UR5, -0x1, URZ ;  /* 0xffffffff05057890 */ /* 0x000fc8000fffe0ff */
[----:B-----5:R-:W-:-:S04]  /*0a00*/  FMUL R9, R5, R8 ;  /* 0x0000000805097220 */ /* 0x020fc80000400000 */
[----:B------:R-:W0:Y:S01]  /*0a10*/  FCHK P0, R9, 1000 ;  /* 0x447a000009007902 */ /* 0x000e220000000000 */
[----:B------:R-:W-:-:S04]  /*0a20*/  FFMA R8, R0, R9, RZ ;  /* 0x0000000900087223 */ /* 0x000fc800000000ff */
[----:B------:R-:W-:-:S04]  /*0a30*/  FFMA R11, R8, -1000, R9 ;  /* 0xc47a0000080b7823 */ /* 0x000fc80000000009 */
[----:B------:R-:W-:Y:S01]  /*0a40*/  FFMA R11, R0, R11, R8 ;  /* 0x0000000b000b7223 */ /* 0x000fe20000000008 */
[----:B-1----:R-:W-:Y:S01]  /*0a50*/  VIMNMX.RELU R8, PT, PT, R3, UR4, PT ;  /* 0x0000000403087c48 */ /* 0x002fe2000bfe1100 */
[----:B0-----:R-:W-:Y:S06]  /*0a60*/  @!P0 BRA `(.L_x_4) ;  /* 0x0000000000108947 */ /* 0x001fec0003800000 */
[----:B------:R-:W-:Y:S02]  /*0a70*/  MOV R3, R9 ;  /* 0x0000000900037202 */ /* 0x000fe40000000f00 */
[----:B------:R-:W-:-:S07]  /*0a80*/  MOV R10, 0xaa0 ;  /* 0x00000aa0000a7802 */ /* 0x000fce0000000f00 */
[----:B------:R-:W-:Y:S05]  /*0a90*/  CALL.REL.NOINC `($__internal_0_$__cuda_sm3x_div_rn_noftz_f32_slowpath) ;  /* 0x0000000c00547944 */ /* 0x000fea0003c00000 */
[----:B------:R-:W-:-:S07]  /*0aa0*/  IMAD.MOV.U32 R11, RZ, RZ, R3 ;  /* 0x000000ffff0b7224 */ /* 0x000fce00078e0003 */
.L_x_4:
[----:B------:R-:W-:Y:S05]  /*0ab0*/  BSYNC.RECONVERGENT B0 ;  /* 0x0000000000007941 */ /* 0x000fea0003800200 */
.L_x_3:
[----:B------:R-:W0:Y:S01]  /*0ac0*/  LDCU UR4, c[0x0][0x388] ;  /* 0x00007100ff0477ac */ /* 0x000e220008000800 */
[----:B------:R-:W-:Y:S01]  /*0ad0*/  HFMA2 R0, -RZ, RZ, 0.81396484375, 0.000785350799560546875 ;  /* 0x3a83126fff007431 */ /* 0x000fe200000001ff */
[----:B------:R-:W1:Y:S01]  /*0ae0*/  F2I.FLOOR.NTZ R9, R11 ;  /* 0x0000000b00097305 */ /* 0x000e620000207100 */
[----:B------:R-:W-:Y:S03]  /*0af0*/  BSSY.RECONVERGENT B0, `(.L_x_5) ;  /* 0x000000f000007945 */ /* 0x000fe60003800200 */
[----:B------:R-:W-:-:S04]  /*0b00*/  FFMA R13, R0, -R7, 1 ;  /* 0x3f800000000d7423 */ /* 0x000fc80000000807 */
[----:B------:R-:W-:Y:S01]  /*0b10*/  FFMA R0, R13, R0, 0.0010000000474974513054 ;  /* 0x3a83126f0d007423 */ /* 0x000fe20000000000 */
[----:B-1----:R-:W-:Y:S02]  /*0b20*/  VIMNMX.RELU R9, PT, PT, R9, UR5, PT ;  /* 0x0000000509097c48 */ /* 0x002fe4000bfe1100 */
[----:B0-----:R-:W-:Y:S01]  /*0b30*/  I2FP.F32.S32 R3, UR4 ;  /* 0x0000000400037c45 */ /* 0x001fe20008201400 */
[----:B------:R-:W-:-:S04]  /*0b40*/  UIADD3 UR4, UPT, UPT, UR4, -0x1, URZ ;  /* 0xffffffff04047890 */ /* 0x000fc8000fffe0ff */
[----:B------:R-:W-:-:S04]  /*0b50*/  FMUL R3, R6, R3 ;  /* 0x0000000306037220 */ /* 0x000fc80000400000 */
[----:B------:R-:W0:Y:S01]  /*0b60*/  FCHK P0, R3, 1000 ;  /* 0x447a000003007902 */ /* 0x000e220000000000 */
[----:B------:R-:W-:-:S04]  /*0b70*/  FFMA R10, R0, R3, RZ ;  /* 0x00000003000a7223 */ /* 0x000fc800000000ff */
[----:B------:R-:W-:-:S04]  /*0b80*/  FFMA R13, R10, -1000, R3 ;  /* 0xc47a00000a0d7823 */ /* 0x000fc80000000003 */
[----:B------:R-:W-:Y:S01]  /*0b90*/  FFMA R0, R0, R13, R10 ;  /* 0x0000000d00007223 */ /* 0x000fe2000000000a */
[----:B0-----:R-:W-:Y:S06]  /*0ba0*/  @!P0 BRA `(.L_x_6) ;  /* 0x00000000000c8947 */ /* 0x001fec0003800000 */
[----:B------:R-:W-:-:S07]  /*0bb0*/  MOV R10, 0xbd0 ;  /* 0x00000bd0000a7802 */ /* 0x000fce0000000f00 */
[----:B------:R-:W-:Y:S05]  /*0bc0*/  CALL.REL.NOINC `($__internal_0_$__cuda_sm3x_div_rn_noftz_f32_slowpath) ;  /* 0x0000000c00087944 */ /* 0x000fea0003c00000 */
[----:B------:R-:W-:-:S07]  /*0bd0*/  IMAD.MOV.U32 R0, RZ, RZ, R3 ;  /* 0x000000ffff007224 */ /* 0x000fce00078e0003 */
.L_x_6:
[----:B------:R-:W-:Y:S05]  /*0be0*/  BSYNC.RECONVERGENT B0 ;  /* 0x0000000000007941 */ /* 0x000fea0003800200 */
.L_x_5:
[----:B------:R-:W0:Y:S01]  /*0bf0*/  F2I.FLOOR.NTZ R0, R0 ;  /* 0x0000000000007305 */ /* 0x000e220000207100 */
[----:B------:R-:W1:Y:S01]  /*0c00*/  LDCU.64 UR8, c[0x0][0x380] ;  /* 0x00007000ff0877ac */ /* 0x000e620008000a00 */
[----:B------:R-:W-:Y:S01]  /*0c10*/  BSSY.RECONVERGENT B0, `(.L_x_7) ;  /* 0x0000066000007945 */ /* 0x000fe20003800200 */
[----:B------:R-:W2:Y:S01]  /*0c20*/  LDCU UR5, c[0x0][0x388] ;  /* 0x00007100ff0577ac */ /* 0x000ea20008000800 */
[----:B0-----:R-:W-:Y:S01]  /*0c30*/  VIMNMX.RELU R3, PT, PT, R0, UR4, PT ;  /* 0x0000000400037c48 */ /* 0x001fe2000bfe1100 */
[----:B-1----:R-:W-:-:S04]  /*0c40*/  UIMAD UR4, UR9, UR8, URZ ;  /* 0x00000008090472a4 */ /* 0x002fc8000f8e02ff */
[----:B------:R-:W-:Y:S01]  /*0c50*/  IMAD R8, R3, UR9, R8 ;  /* 0x0000000903087c24 */ /* 0x000fe2000f8e0208 */
[----:B------:R-:W-:Y:S01]  /*0c60*/  MOV R3, RZ ;  /* 0x000000ff00037202 */ /* 0x000fe20000000f00 */
[----:B--2---:R-:W-:Y:S02]  /*0c70*/  UIMAD UR4, UR4, UR5, URZ ;  /* 0x00000005040472a4 */ /* 0x004fe4000f8e02ff */
[----:B------:R-:W-:-:S10]  /*0c80*/  IMAD R7, R8, UR8, R9 ;  /* 0x0000000808077c24 */ /* 0x000fd4000f8e0209 */
.L_x_15:
[----:B------:R-:W0:Y:S02]  /*0c90*/  LDC.64 R10, c[0x0][0x3b8] ;  /* 0x0000ee00ff0a7b82 */ /* 0x000e240000000a00 */
[----:B0-----:R-:W-:-:S06]  /*0ca0*/  IMAD.WIDE.U32 R10, R3, 0x4, R10 ;  /* 0x00000004030a7825 */ /* 0x001fcc00078e000a */
[----:B--2---:R-:W2:Y:S01]  /*0cb0*/  LDG.E R10, desc[UR6][R10.64] ;  /* 0x000000060a0a7981 */ /* 0x004ea2000c1e1900 */
[----:B------:R-:W-:Y:S01]  /*0cc0*/  MOV R12, 0x400 ;  /* 0x00000400000c7802 */ /* 0x000fe20000000f00 */
[----:B------:R-:W0:Y:S04]  /*0cd0*/  S2R R13, SR_CgaCtaId ;  /* 0x00000000000d7919 */ /* 0x000e280000008800 */
[----:B------:R-:W-:Y:S01]  /*0ce0*/  VIADD R8, R12, 0x2400 ;  /* 0x000024000c087836 */ /* 0x000fe20000000000 */
[----:B------:R-:W1:Y:S04]  /*0cf0*/  S2R R0, SR_TID.X ;  /* 0x0000000000007919 */ /* 0x000e680000002100 */
[----:B0-----:R-:W-:-:S02]  /*0d00*/  LEA R9, R13, R8, 0x18 ;  /* 0x000000080d097211 */ /* 0x001fc400078ec0ff */
[----:B------:R-:W-:-:S03]  /*0d10*/  LEA R13, R13, R12, 0x18 ;  /* 0x0000000c0d0d7211 */ /* 0x000fc600078ec0ff */
[C---:B-1----:R-:W-:Y:S02]  /*0d20*/  IMAD R8, R0.reuse, 0x90, R9 ;  /* 0x0000009000087824 */ /* 0x042fe400078e0209 */
[----:B------:R-:W-:-:S03]  /*0d30*/  IMAD R0, R0, 0x90, R13 ;  /* 0x0000009000007824 */ /* 0x000fc600078e020d */
[----:B------:R-:W2:Y:S02]  /*0d40*/  LDS R9, [R8] ;  /* 0x0000000008097984 */ /* 0x000ea40000000800 */
[----:B--2---:R-:W-:-:S13]  /*0d50*/  FSETP.GEU.AND P0, PT, R9, R10, PT ;  /* 0x0000000a0900720b */ /* 0x004fda0003f0e000 */
[----:B------:R-:W-:Y:S05]  /*0d60*/  @!P0 BRA `(.L_x_8) ;  /* 0x0000000400408947 */ /* 0x000fea0003800000 */
[----:B------:R-:W0:Y:S02]  /*0d70*/  LDC.64 R10, c[0x0][0x3b0] ;  /* 0x0000ec00ff0a7b82 */ /* 0x000e240000000a00 */
[----:B0-----:R-:W-:-:S06]  /*0d80*/  IMAD.WIDE.U32 R10, R3, 0x4, R10 ;  /* 0x00000004030a7825 */ /* 0x001fcc00078e000a */
[----:B------:R-:W2:Y:S01]  /*0d90*/  LDG.E R10, desc[UR6][R10.64] ;  /* 0x000000060a0a7981 */ /* 0x000ea2000c1e1900 */
[----:B------:R-:W-:Y:S01]  /*0da0*/  BSSY.RECONVERGENT B1, `(.L_x_9) ;  /* 0x0000048000017945 */ /* 0x000fe20003800200 */
[----:B--2---:R-:W-:-:S04]  /*0db0*/  IADD3 R9, PT, PT, R7, R10, RZ ;  /* 0x0000000a07097210 */ /* 0x004fc80007ffe0ff */
[----:B------:R-:W-:-:S04]  /*0dc0*/  ISETP.GE.AND P0, PT, R9, UR4, PT ;  /* 0x0000000409007c0c */ /* 0x000fc8000bf06270 */
[----:B------:R-:W-:-:S13]  /*0dd0*/  ISETP.LT.OR P0, PT, R9, RZ, P0 ;  /* 0x000000ff0900720c */ /* 0x000fda0000701670 */
[----:B------:R-:W-:Y:S05]  /*0de0*/  @P0 BRA `(.L_x_10) ;  /* 0x00000004000c0947 */ /* 0x000fea0003800000 */
[----:B------:R-:W0:Y:S08]  /*0df0*/  LDC.64 R12, c[0x0][0x398] ;  /* 0x0000e600ff0c7b82 */ /* 0x000e300000000a00 */
[----:B------:R-:W1:Y:S01]  /*0e00*/  LDC.64 R10, c[0x0][0x390] ;  /* 0x0000e400ff0a7b82 */ /* 0x000e620000000a00 */
[----:B0-----:R-:W-:-:S06]  /*0e10*/  IMAD.WIDE.U32 R12, R9, 0x4, R12 ;  /* 0x00000004090c7825 */ /* 0x001fcc00078e000c */
[----:B------:R-:W2:Y:S01]  /*0e20*/  LDG.E R12, desc[UR6][R12.64] ;  /* 0x000000060c0c7981 */ /* 0x000ea2000c1e1900 */
[----:B-1----:R-:W-:Y:S01]  /*0e30*/  IMAD.WIDE.U32 R10, R9, 0x4, R10 ;  /* 0x00000004090a7825 */ /* 0x002fe200078e000a */
[----:B--2---:R-:W-:-:S13]  /*0e40*/  ISETP.GE.AND P0, PT, R12, 0x1, PT ;  /* 0x000000010c00780c */ /* 0x004fda0003f06270 */
[----:B------:R-:W-:Y:S05]  /*0e50*/  @!P0 BRA `(.L_x_10) ;  /* 0x0000000000f08947 */ /* 0x000fea0003800000 */
[----:B------:R-:W2:Y:S02]  /*0e60*/  LDG.E R9, desc[UR6][R10.64] ;  /* 0x000000060a097981 */ /* 0x000ea4000c1e1900 */
[----:B--2---:R-:W-:-:S07]  /*0e70*/  IMAD.IADD R18, R12, 0x1, R9 ;  /* 0x000000010c127824 */ /* 0x004fce00078e0209 */
.L_x_14:
[----:B------:R-:W-:Y:S01]  /*0e80*/  ISETP.NE.AND P0, PT, R9, R2, PT ;  /* 0x000000020900720c */ /* 0x000fe20003f05270 */
[----:B------:R-:W-:-:S12]  /*0e90*/  BSSY.RECONVERGENT B2, `(.L_x_11) ;  /* 0x0000035000027945 */ /* 0x000fd80003800200 */
[----:B--2---:R-:W-:Y:S05]  /*0ea0*/  @!P0 BRA `(.L_x_12) ;  /* 0x0000000000cc8947 */ /* 0x004fea0003800000 */
[----:B------:R-:W0:Y:S01]  /*0eb0*/  LDC.64 R10, c[0x0][0x3a0] ;  /* 0x0000e800ff0a7b82 */ /* 0x000e220000000a00 */
[----:B------:R-:W-:Y:S01]  /*0ec0*/  IMAD R13, R9, 0x3, RZ ;  /* 0x00000003090d7824 */ /* 0x000fe200078e02ff */
[----:B------:R-:W1:Y:S03]  /*0ed0*/  LDS R16, [R8] ;  /* 0x0000000008107984 */ /* 0x000e660000000800 */
[----:B0-----:R-:W-:-:S05]  /*0ee0*/  IMAD.WIDE R10, R13, 0x4, R10 ;  /* 0x000000040d0a7825 */ /* 0x001fca00078e020a */
[----:B------:R-:W2:Y:S04]  /*0ef0*/  LDG.E R13, desc[UR6][R10.64+0x4] ;  /* 0x000004060a0d7981 */ /* 0x000ea8000c1e1900 */
[----:B------:R-:W3:Y:S04]  /*0f00*/  LDG.E R12, desc[UR6][R10.64] ;  /* 0x000000060a0c7981 */ /* 0x000ee8000c1e1900 */
[----:B------:R-:W4:Y:S01]  /*0f10*/  LDG.E R15, desc[UR6][R10.64+0x8] ;  /* 0x000008060a0f7981 */ /* 0x000f22000c1e1900 */
[----:B--2---:R-:W-:Y:S01]  /*0f20*/  FADD R13, -R4, R13 ;  /* 0x0000000d040d7221 */ /* 0x004fe20000000100 */
[----:B---3--:R-:W-:-:S03]  /*0f30*/  FADD R12, -R5, R12 ;  /* 0x0000000c050c7221 */ /* 0x008fc60000000100 */
[----:B------:R-:W-:Y:S01]  /*0f40*/  FMUL R13, R13, R13 ;  /* 0x0000000d0d0d7220 */ /* 0x000fe20000400000 */
[----:B----4-:R-:W-:-:S03]  /*0f50*/  FADD R14, -R6, R15 ;  /* 0x0000000f060e7221 */ /* 0x010fc60000000100 */
[----:B------:R-:W-:-:S04]  /*0f60*/  FFMA R13, R12, R12, R13 ;  /* 0x0000000c0c0d7223 */ /* 0x000fc8000000000d */
[----:B------:R-:W-:-:S05]  /*0f70*/  FFMA R17, R14, R14, R13 ;  /* 0x0000000e0e117223 */ /* 0x000fca000000000d */
[----:B-1----:R-:W-:-:S13]  /*0f80*/  FSETP.GEU.AND P0, PT, R17, R16, PT ;  /* 0x000000101100720b */ /* 0x002fda0003f0e000 */
[----:B------:R-:W-:Y:S05]  /*0f90*/  @P0 BRA `(.L_x_12) ;  /* 0x0000000000900947 */ /* 0x000fea0003800000 */
[----:B------:R0:W-:Y:S01]  /*0fa0*/  STS [R0], R9 ;  /* 0x0000000900007388 */ /* 0x0001e20000000800 */
[----:B------:R-:W-:Y:S02]  /*0fb0*/  HFMA2 R11, -RZ, RZ, 0, 0 ;  /* 0x00000000ff0b7431 */ /* 0x000fe400000001ff */
[----:B------:R-:W-:Y:S01]  /*0fc0*/  IMAD.MOV.U32 R13, RZ, RZ, 0x2 ;  /* 0x00000002ff0d7424 */ /* 0x000fe200078e00ff */
[----:B------:R-:W-:Y:S01]  /*0fd0*/  MOV R15, RZ ;  /* 0x000000ff000f7202 */ /* 0x000fe20000000f00 */
[----:B------:R0:W-:Y:S06]  /*0fe0*/  STS [R8], R17 ;  /* 0x0000001108007388 */ /* 0x0001ec0000000800 */
.L_x_13:
[----:B------:R-:W-:Y:S01]  /*0ff0*/  IMAD R12, R11, 0x4, R8 ;  /* 0x000000040b0c7824 */ /* 0x000fe200078e0208 */
[----:B------:R-:W-:Y:S01]  /*1000*/  LEA R23, R15, R8, 0x2 ;  /* 0x000000080f177211 */ /* 0x000fe200078e10ff */
[----:B------:R-:W-:Y:S01]  /*1010*/  VIADD R10, R11, 0x1 ;  /* 0x000000010b0a7836 */ /* 0x000fe20000000000 */
[----:B------:R-:W-:-:S03]  /*1020*/  ISETP.NE.AND P1, PT, R15, 0x11, PT ;  /* 0x000000110f00780c */ /* 0x000fc60003f25270 */
[----:B------:R-:W-:Y:S04]  /*1030*/  LDS R12, [R12+0x4] ;  /* 0x000004000c0c7984 */ /* 0x000fe80000000800 */
[----:B------:R-:W1:Y:S02]  /*1040*/  LDS R25, [R23] ;  /* 0x0000000017197984 */ /* 0x000e640000000800 */
[----:B-1----:R-:W-:-:S04]  /*1050*/  FSETP.GT.AND P0, PT, R12, R25, PT ;  /* 0x000000190c00720b */ /* 0x002fc80003f04000 */
[----:B0-----:R-:W-:Y:S02]  /*1060*/  SEL R17, R10, R15, P0 ;  /* 0x0000000f0a117207 */ /* 0x001fe40000000000 */
[-C--:B------:R-:W-:Y:S02]  /*1070*/  @P1 LEA R10, R13, R8.reuse, 0x2 ;  /* 0x000000080d0a1211 */ /* 0x080fe400078e10ff */
[----:B------:R-:W-:-:S04]  /*1080*/  @P1 LEA R11, R17, R8, 0x2 ;  /* 0x00000008110b1211 */ /* 0x000fc800078e10ff */
[----:B------:R-:W-:Y:S04]  /*1090*/  @P1 LDS R10, [R10] ;  /* 0x000000000a0a1984 */ /* 0x000fe80000000800 */
[----:B------:R-:W0:Y:S02]  /*10a0*/  @P1 LDS R11, [R11] ;  /* 0x000000000b0b1984 */ /* 0x000e240000000800 */
[----:B0-----:R-:W-:-:S04]  /*10b0*/  @P1 FSETP.GT.AND P0, PT, R10, R11, PT ;  /* 0x0000000b0a00120b */ /* 0x001fc80003f04000 */
[----:B------:R-:W-:-:S04]  /*10c0*/  @P1 SEL R17, R13, R17, P0 ;  /* 0x000000110d111207 */ /* 0x000fc80000000000 */
[----:B------:R-:W-:-:S13]  /*10d0*/  ISETP.NE.AND P0, PT, R17, R15, PT ;  /* 0x0000000f1100720c */ /* 0x000fda0003f05270 */
[----:B--2---:R-:W-:Y:S05]  /*10e0*/  @!P0 BRA `(.L_x_12) ;  /* 0x00000000003c8947 */ /* 0x004fea0003800000 */
[C---:B------:R-:W-:Y:S01]  /*10f0*/  IMAD R10, R17.reuse, 0x4, R8 ;  /* 0x00000004110a7824 */ /* 0x040fe200078e0208 */
[CC--:B------:R-:W-:Y:S01]  /*1100*/  LEA R16, R17.reuse, R0.reuse, 0x2 ;  /* 0x0000000011107211 */ /* 0x0c0fe200078e10ff */
[----:B------:R-:W-:Y:S01]  /*1110*/  IMAD.SHL.U32 R11, R17, 0x2, RZ ;  /* 0x00000002110b7824 */ /* 0x000fe200078e00ff */
[----:B------:R-:W-:Y:S02]  /*1120*/  LEA R14, R15, R0, 0x2 ;  /* 0x000000000f0e7211 */ /* 0x000fe400078e10ff */
[----:B------:R-:W0:Y:S01]  /*1130*/  LDS R12, [R10] ;  /* 0x000000000a0c7984 */ /* 0x000e220000000800 */
[----:B------:R-:W-:Y:S02]  /*1140*/  ISETP.GE.AND P0, PT, R17, 0x12, PT ;  /* 0x000000121100780c */ /* 0x000fe40003f06270 */
[----:B------:R-:W-:Y:S02]  /*1150*/  MOV R15, R17 ;  /* 0x00000011000f7202 */ /* 0x000fe40000000f00 */
[----:B------:R-:W-:Y:S01]  /*1160*/  IADD3 R13, PT, PT, R11, 0x2, RZ ;  /* 0x000000020b0d7810 */ /* 0x000fe20007ffe0ff */
[----:B0-----:R-:W-:Y:S04]  /*1170*/  STS [R23], R12 ;  /* 0x0000000c17007388 */ /* 0x001fe80000000800 */
[----:B------:R-:W-:Y:S04]  /*1180*/  STS [R10], R25 ;  /* 0x000000190a007388 */ /* 0x000fe80000000800 */
[----:B------:R-:W0:Y:S04]  /*1190*/  LDS R21, [R16] ;  /* 0x0000000010157984 */ /* 0x000e280000000800 */
[----:B------:R-:W1:Y:S04]  /*11a0*/  LDS R19, [R14] ;  /* 0x000000000e137984 */ /* 0x000e680000000800 */
[----:B0-----:R2:W-:Y:S04]  /*11b0*/  STS [R14], R21 ;  /* 0x000000150e007388 */ /* 0x0015e80000000800 */
[----:B-1----:R2:W-:Y:S01]  /*11c0*/  STS [R16], R19 ;  /* 0x0000001310007388 */ /* 0x0025e20000000800 */
[----:B------:R-:W-:Y:S05]  /*11d0*/  @!P0 BRA `(.L_x_13) ;  /* 0xfffffffc00848947 */ /* 0x000fea000383ffff */
.L_x_12:
[----:B------:R-:W-:Y:S05]  /*11e0*/  BSYNC.RECONVERGENT B2 ;  /* 0x0000000000027941 */ /* 0x000fea0003800200 */
.L_x_11:
[----:B------:R-:W-:-:S05]  /*11f0*/  VIADD R9, R9, 0x1 ;  /* 0x0000000109097836 */ /* 0x000fca0000000000 */
[----:B------:R-:W-:-:S13]  /*1200*/  ISETP.GE.AND P0, PT, R9, R18, PT ;  /* 0x000000120900720c */ /* 0x000fda0003f06270 */
[----:B------:R-:W-:Y:S05]  /*1210*/  @!P0 BRA `(.L_x_14) ;  /* 0xfffffffc00188947 */ /* 0x000fea000383ffff */
.L_x_10:
[----:B------:R-:W-:Y:S05]  /*1220*/  BSYNC.RECONVERGENT B1 ;  /* 0x0000000000017941 */ /* 0x000fea0003800200 */
.L_x_9:
[----:B------:R-:W0:Y:S01]  /*1230*/  LDCU UR5, c[0x0][0x3a8] ;  /* 0x00007500ff0577ac */ /* 0x000e220008000800 */
[----:B------:R-:W-:-:S04]  /*1240*/  IADD3 R3, PT, PT, R3, 0x1, RZ ;  /* 0x0000000103037810 */ /* 0x000fc80007ffe0ff */
[----:B0-----:R-:W-:-:S13]  /*1250*/  ISETP.NE.AND P0, PT, R3, UR5, PT ;  /* 0x0000000503007c0c */ /* 0x001fda000bf05270 */
[----:B------:R-:W-:Y:S05]  /*1260*/  @P0 BRA `(.L_x_15) ;  /* 0xfffffff800880947 */ /* 0x000fea000383ffff */
.L_x_8:
[----:B------:R-:W-:Y:S05]  /*1270*/  BSYNC.RECONVERGENT B0 ;  /* 0x0000000000007941 */ /* 0x000fea0003800200 */
.L_x_7:
[----:B------:R0:W1:Y:S04]  /*1280*/  LDS.128 R40, [R0] ;  /* 0x0000000000287984 */ /* 0x0000680000000c00 */
[----:B------:R0:W3:Y:S04]  /*1290*/  LDS.128 R32, [R0+0x10] ;  /* 0x0000100000207984 */ /* 0x0000e80000000c00 */
[----:B------:R0:W4:Y:S04]  /*12a0*/  LDS.128 R28, [R0+0x20] ;  /* 0x00002000001c7984 */ /* 0x0001280000000c00 */
[----:B------:R0:W0:Y:S04]  /*12b0*/  LDS.128 R24, [R0+0x30] ;  /* 0x0000300000187984 */ /* 0x0000280000000c00 */
[----:B--2---:R2:W0:Y:S04]  /*12c0*/  LDS.128 R20, [R0+0x40] ;  /* 0x0000400000147984 */ /* 0x0044280000000c00 */
[----:B------:R2:W0:Y:S04]  /*12d0*/  LDS.128 R16, [R0+0x50] ;  /* 0x0000500000107984 */ /* 0x0004280000000c00 */
[----:B------:R2:W0:Y:S04]  /*12e0*/  LDS.128 R12, [R0+0x60] ;  /* 0x00006000000c7984 */ /* 0x0004280000000c00 */
[----:B------:R2:W0:Y:S04]  /*12f0*/  LDS.128 R8, [R0+0x70] ;  /* 0x0000700000087984 */ /* 0x0004280000000c00 */
[----:B------:R2:W0:Y:S02]  /*1300*/  LDS.128 R4, [R0+0x80] ;  /* 0x0000800000047984 */ /* 0x0004240000000c00 */
.L_x_0:
[----:B0-2---:R-:W0:Y:S01]  /*1310*/  S2R R0, SR_CTAID.X ;  /* 0x0000000000007919 */ /* 0x005e220000002500 */
[----:B------:R-:W2:Y:S01]  /*1320*/  LDC.64 R2, c[0x0][0x3c0] ;  /* 0x0000f000ff027b82 */ /* 0x000ea20000000a00 */
[----:B------:R-:W0:Y:S07]  /*1330*/  S2R R37, SR_TID.X ;  /* 0x0000000000257919 */ /* 0x000e2e0000002100 */
[----:B------:R-:W5:Y:S01]  /*1340*/  LDC R39, c[0x0][0x38c] ;  /* 0x0000e300ff277b82 */ /* 0x000f620000000800 */
[----:B0-----:R-:W-:-:S05]  /*1350*/  LEA R37, R0, R37, 0x6 ;  /* 0x0000002500257211 */ /* 0x001fca00078e30ff */
[----:B--2---:R-:W-:-:S05]  /*1360*/  IMAD.WIDE R2, R37, 0x4, R2 ;  /* 0x0000000425027825 */ /* 0x004fca00078e0202 */
[----:B-1----:R-:W-:Y:S01]  /*1370*/  STG.E desc[UR6][R2.64], R40 ;  /* 0x0000002802007986 */ /* 0x002fe2000c101906 */
[----:B-----5:R-:W-:-:S05]  /*1380*/  IMAD.WIDE R44, R39, 0x4, R2 ;  /* 0x00000004272c7825 */ /* 0x020fca00078e0202 */
[----:B------:R0:W-:Y:S01]  /*1390*/  STG.E desc[UR6][R44.64], R41 ;  /* 0x000000292c007986 */ /* 0x0001e2000c101906 */
[----:B------:R-:W-:-:S05]  /*13a0*/  IMAD.WIDE R36, R39, 0x4, R44 ;  /* 0x0000000427247825 */ /* 0x000fca00078e022c */
[----:B------:R1:W-:Y:S01]  /*13b0*/  STG.E desc[UR6][R36.64], R42 ;  /* 0x0000002a24007986 */ /* 0x0003e2000c101906 */
[----:B0-----:R-:W-:-:S05]  /*13c0*/  IMAD.WIDE R44, R39, 0x4, R36 ;  /* 0x00000004272c7825 */ /* 0x001fca00078e0224 */
[----:B------:R0:W-:Y:S01]  /*13d0*/  STG.E desc[UR6][R44.64], R43 ;  /* 0x0000002b2c007986 */ /* 0x0001e2000c101906 */
[----:B------:R-:W-:-:S05]  /*13e0*/  IMAD.WIDE R2, R39, 0x4, R44 ;  /* 0x0000000427027825 */ /* 0x000fca00078e022c */
[----:B---3--:R2:W-:Y:S01]  /*13f0*/  STG.E desc[UR6][R2.64], R32 ;  /* 0x0000002002007986 */ /* 0x0085e2000c101906 */
[----:B------:R-:W-:-:S05]  /*1400*/  IMAD.WIDE R40, R39, 0x4, R2 ;  /* 0x0000000427287825 */ /* 0x000fca00078e0202 */
[----:B------:R3:W-:Y:S01]  /*1410*/  STG.E desc[UR6][R40.64], R33 ;  /* 0x0000002128007986 */ /* 0x0007e2000c101906 */
[----:B-1----:R-:W-:-:S05]  /*1420*/  IMAD.WIDE R36, R39, 0x4, R40 ;  /* 0x0000000427247825 */ /* 0x002fca00078e0228 */
[----:B------:R1:W-:Y:S01]  /*1430*/  STG.E desc[UR6][R36.64], R34 ;  /* 0x0000002224007986 */ /* 0x0003e2000c101906 */
[----:B0-----:R-:W-:-:S05]  /*1440*/  IMAD.WIDE R44, R39, 0x4, R36 ;  /* 0x00000004272c7825 */ /* 0x001fca00078e0224 */
[----:B------:R0:W-:Y:S01]  /*1450*/  STG.E desc[UR6][R44.64], R35 ;  /* 0x000000232c007986 */ /* 0x0001e2000c101906 */
[----:B--2---:R-:W-:-:S05]  /*1460*/  IMAD.WIDE R2, R39, 0x4, R44 ;  /* 0x0000000427027825 */ /* 0x004fca00078e022c */
[----:B----4-:R2:W-:Y:S01]  /*1470*/  STG.E desc[UR6][R2.64], R28 ;  /* 0x0000001c02007986 */ /* 0x0105e2000c101906 */
[----:B------:R-:W-:-:S05]  /*1480*/  IMAD.WIDE R42, R39, 0x4, R2 ;  /* 0x00000004272a7825 */ /* 0x000fca00078e0202 */
[----:B------:R4:W-:Y:S01]  /*1490*/  STG.E desc[UR6][R42.64], R29 ;  /* 0x0000001d2a007986 */ /* 0x0009e2000c101906 */
[----:B---3--:R-:W-:-:S05]  /*14a0*/  IMAD.WIDE R40, R39, 0x4, R42 ;  /* 0x0000000427287825 */ /* 0x008fca00078e022a */
[----:B------:R3:W-:Y:S01]  /*14b0*/  STG.E desc[UR6][R40.64], R30 ;  /* 0x0000001e28007986 */ /* 0x0007e2000c101906 */
[----:B-1----:R-:W-:-:S05]  /*14c0*/  IMAD.WIDE R36, R39, 0x4, R40 ;  /* 0x0000000427247825 */ /* 0x002fca00078e0228 */
[----:B------:R1:W-:Y:S01]  /*14d0*/  STG.E desc[UR6][R36.64], R31 ;  /* 0x0000001f24007986 */ /* 0x0003e2000c101906 */
[----:B------:R-:W-:-:S05]  /*14e0*/  IMAD.WIDE R32, R39, 0x4, R36 ;  /* 0x0000000427207825 */ /* 0x000fca00078e0224 */
[----:B------:R5:W-:Y:S01]  /*14f0*/  STG.E desc[UR6][R32.64], R24 ;  /* 0x0000001820007986 */ /* 0x000be2000c101906 */
[----:B0-----:R-:W-:-:S05]  /*1500*/  IMAD.WIDE R44, R39, 0x4, R32 ;  /* 0x00000004272c7825 */ /* 0x001fca00078e0220 */
[----:B------:R0:W-:Y:S01]  /*1510*/  STG.E desc[UR6][R44.64], R25 ;  /* 0x000000192c007986 */ /* 0x0001e2000c101906 */
[----:B--2---:R-:W-:-:S05]  /*1520*/  IMAD.WIDE R2, R39, 0x4, R44 ;  /* 0x0000000427027825 */ /* 0x004fca00078e022c */
[----:B------:R2:W-:Y:S01]  /*1530*/  STG.E desc[UR6][R2.64], R26 ;  /* 0x0000001a02007986 */ /* 0x0005e2000c101906 */
[----:B----4-:R-:W-:-:S05]  /*1540*/  IMAD.WIDE R28, R39, 0x4, R2 ;  /* 0x00000004271c7825 */ /* 0x010fca00078e0202 */
[----:B------:R4:W-:Y:S01]  /*1550*/  STG.E desc[UR6][R28.64], R27 ;  /* 0x0000001b1c007986 */ /* 0x0009e2000c101906 */
[----:B------:R-:W-:-:S05]  /*1560*/  IMAD.WIDE R42, R39, 0x4, R28 ;  /* 0x00000004272a7825 */ /* 0x000fca00078e021c */
[----:B------:R4:W-:Y:S01]  /*1570*/  STG.E desc[UR6][R42.64], R20 ;  /* 0x000000142a007986 */ /* 0x0009e2000c101906 */
[----:B------:R-:W-:-:S05]  /*1580*/  IMAD.WIDE R34, R39, 0x4, R42 ;  /* 0x0000000427227825 */ /* 0x000fca00078e022a */
[----:B------:R4:W-:Y:S01]  /*1590*/  STG.E desc[UR6][R34.64], R21 ;  /* 0x0000001522007986 */ /* 0x0009e2000c101906 */
[----:B---3--:R-:W-:-:S05]  /*15a0*/  IMAD.WIDE R40, R39, 0x4, R34 ;  /* 0x0000000427287825 */ /* 0x008fca00078e0222 */
[----:B------:R3:W-:Y:S01]  /*15b0*/  STG.E desc[UR6][R40.64], R22 ;  /* 0x0000001628007986 */ /* 0x0007e2000c101906 */
[----:B-1----:R-:W-:-:S05]  /*15c0*/  IMAD.WIDE R36, R39, 0x4, R40 ;  /* 0x0000000427247825 */ /* 0x002fca00078e0228 */
[----:B------:R1:W-:Y:S01]  /*15d0*/  STG.E desc[UR6][R36.64], R23 ;  /* 0x0000001724007986 */ /* 0x0003e2000c101906 */
[----:B-----5:R-:W-:-:S05]  /*15e0*/  IMAD.WIDE R32, R39, 0x4, R36 ;  /* 0x0000000427207825 */ /* 0x020fca00078e0224 */
[----:B------:R5:W-:Y:S01]  /*15f0*/  STG.E desc[UR6][R32.64], R16 ;  /* 0x0000001020007986 */ /* 0x000be2000c101906 */
[----:B0-----:R-:W-:-:S05]  /*1600*/  IMAD.WIDE R24, R39, 0x4, R32 ;  /* 0x0000000427187825 */ /* 0x001fca00078e0220 */
[----:B------:R0:W-:Y:S01]  /*1610*/  STG.E desc[UR6][R24.64], R17 ;  /* 0x0000001118007986 */ /* 0x0001e2000c101906 */
[----:B------:R-:W-:-:S05]  /*1620*/  IMAD.WIDE R44, R39, 0x4, R24 ;  /* 0x00000004272c7825 */ /* 0x000fca00078e0218 */
[----:B------:R-:W-:Y:S01]  /*1630*/  STG.E desc[UR6][R44.64], R18 ;  /* 0x000000122c007986 */ /* 0x000fe2000c101906 */
[----:B--2---:R-:W-:-:S05]  /*1640*/  IMAD.WIDE R2, R39, 0x4, R44 ;  /* 0x0000000427027825 */ /* 0x004fca00078e022c */
[----:B------:R-:W-:Y:S01]  /*1650*/  STG.E desc[UR6][R2.64], R19 ;  /* 0x0000001302007986 */ /* 0x000fe2000c101906 */
[----:B----4-:R-:W-:-:S05]  /*1660*/  IMAD.WIDE R28, R39, 0x4, R2 ;  /* 0x00000004271c7825 */ /* 0x010fca00078e0202 */
[----:B------:R-:W-:Y:S01]  /*1670*/  STG.E desc[UR6][R28.64], R12 ;  /* 0x0000000c1c007986 */ /* 0x000fe2000c101906 */
[----:B------:R-:W-:-:S05]  /*1680*/  IMAD.WIDE R30, R39, 0x4, R28 ;  /* 0x00000004271e7825 */ /* 0x000fca00078e021c */
        /* <DEDUP_REMOVED lines=9> */
[----:B---3--:R-:W-:-:S05]  /*1720*/  IMAD.WIDE R40, R39, 0x4, R26 ;  /* 0x0000000427287825 */ /* 0x008fca00078e021a */
[----:B------:R-:W-:Y:S01]  /*1730*/  STG.E desc[UR6][R40.64], R10 ;  /* 0x0000000a28007986 */ /* 0x000fe2000c101906 */
[----:B-1----:R-:W-:-:S05]  /*1740*/  IMAD.WIDE R36, R39, 0x4, R40 ;  /* 0x0000000427247825 */ /* 0x002fca00078e0228 */
[----:B------:R-:W-:Y:S01]  /*1750*/  STG.E desc[UR6][R36.64], R11 ;  /* 0x0000000b24007986 */ /* 0x000fe2000c101906 */
[----:B-----5:R-:W-:-:S05]  /*1760*/  IMAD.WIDE R32, R39, 0x4, R36 ;  /* 0x0000000427207825 */ /* 0x020fca00078e0224 */
[----:B------:R-:W-:Y:S01]  /*1770*/  STG.E desc[UR6][R32.64], R4 ;  /* 0x0000000420007986 */ /* 0x000fe2000c101906 */
[----:B0-----:R-:W-:-:S05]  /*1780*/  IMAD.WIDE R24, R39, 0x4, R32 ;  /* 0x0000000427187825 */ /* 0x001fca00078e0220 */
[----:B------:R-:W-:Y:S01]  /*1790*/  STG.E desc[UR6][R24.64], R5 ;  /* 0x0000000518007986 */ /* 0x000fe2000c101906 */
[----:B------:R-:W-:-:S05]  /*17a0*/  IMAD.WIDE R22, R39, 0x4, R24 ;  /* 0x0000000427167825 */ /* 0x000fca00078e0218 */
[----:B------:R-:W-:Y:S01]  /*17b0*/  STG.E desc[UR6][R22.64], R6 ;  /* 0x0000000616007986 */ /* 0x000fe2000c101906 */
[----:B------:R-:W-:-:S05]  /*17c0*/  IMAD.WIDE R16, R39, 0x4, R22 ;  /* 0x0000000427107825 */ /* 0x000fca00078e0216 */
[----:B------:R-:W-:Y:S01]  /*17d0*/  STG.E desc[UR6][R16.64], R7 ;  /* 0x0000000710007986 */ /* 0x000fe2000c101906 */
[----:B------:R-:W-:Y:S05]  /*17e0*/  EXIT ;  /* 0x000000000000794d */ /* 0x000fea0003800000 */
        .weak           $__internal_0_$__cuda_sm3x_div_rn_noftz_f32_slowpath
        .type           $__internal_0_$__cuda_sm3x_div_rn_noftz_f32_slowpath,@function
        .size           $__internal_0_$__cuda_sm3x_div_rn_noftz_f32_slowpath,(.L_x_66 - $__internal_0_$__cuda_sm3x_div_rn_noftz_f32_slowpath)
$__internal_0_$__cuda_sm3x_div_rn_noftz_f32_slowpath:
[----:B------:R-:W-:Y:S01]  /*17f0*/  SHF.R.U32.HI R11, RZ, 0x17, R7 ;  /* 0x00000017ff0b7819 */ /* 0x000fe20000011607 */
[----:B------:R-:W-:Y:S01]  /*1800*/  BSSY.RECONVERGENT B1, `(.L_x_16) ;  /* 0x0000064000017945 */ /* 0x000fe20003800200 */
[----:B------:R-:W-:Y:S01]  /*1810*/  SHF.R.U32.HI R0, RZ, 0x17, R3 ;  /* 0x00000017ff007819 */ /* 0x000fe20000011603 */
[----:B------:R-:W-:Y:S01]  /*1820*/  HFMA2 R12, -RZ, RZ, 4.4765625, 0 ;  /* 0x447a0000ff0c7431 */ /* 0x000fe200000001ff */
[----:B------:R-:W-:Y:S02]  /*1830*/  LOP3.LUT R11, R11, 0xff, RZ, 0xc0, !PT ;  /* 0x000000ff0b0b7812 */ /* 0x000fe400078ec0ff */
[----:B------:R-:W-:-:S03]  /*1840*/  LOP3.LUT R16, R0, 0xff, RZ, 0xc0, !PT ;  /* 0x000000ff00107812 */ /* 0x000fc600078ec0ff */
[----:B------:R-:W-:Y:S01]  /*1850*/  VIADD R14, R11, 0xffffffff ;  /* 0xffffffff0b0e7836 */ /* 0x000fe20000000000 */
[----:B------:R-:W-:-:S04]  /*1860*/  IADD3 R15, PT, PT, R16, -0x1, RZ ;  /* 0xffffffff100f7810 */ /* 0x000fc80007ffe0ff */
[----:B------:R-:W-:-:S04]  /*1870*/  ISETP.GT.U32.AND P0, PT, R14, 0xfd, PT ;  /* 0x000000fd0e00780c */ /* 0x000fc80003f04070 */
[----:B------:R-:W-:-:S13]  /*1880*/  ISETP.GT.U32.OR P0, PT, R15, 0xfd, P0 ;  /* 0x000000fd0f00780c */ /* 0x000fda0000704470 */
[----:B------:R-:W-:Y:S01]  /*1890*/  @!P0 IMAD.MOV.U32 R13, RZ, RZ, RZ ;  /* 0x000000ffff0d8224 */ /* 0x000fe200078e00ff */
[----:B------:R-:W-:Y:S06]  /*18a0*/  @!P0 BRA `(.L_x_17) ;  /* 0x0000000000608947 */ /* 0x000fec0003800000 */
[----:B------:R-:W-:Y:S02]  /*18b0*/  MOV R0, 0x447a0000 ;  /* 0x447a000000007802 */ /* 0x000fe40000000f00 */
[----:B------:R-:W-:Y:S02]  /*18c0*/  FSETP.GTU.FTZ.AND P0, PT, |R3|, +INF , PT ;  /* 0x7f8000000300780b */ /* 0x000fe40003f1c200 */
[----:B------:R-:W-:-:S04]  /*18d0*/  FSETP.GTU.FTZ.AND P1, PT, |R0|, +INF , PT ;  /* 0x7f8000000000780b */ /* 0x000fc80003f3c200 */
[----:B------:R-:W-:-:S13]  /*18e0*/  PLOP3.LUT P0, PT, P0, P1, PT, 0xf8, 0x8f ;  /* 0x00000000008f781c */ /* 0x000fda0000703f70 */
[----:B------:R-:W-:Y:S05]  /*18f0*/  @P0 BRA `(.L_x_18) ;  /* 0x00000004004c0947 */ /* 0x000fea0003800000 */
[----:B------:R-:W-:-:S13]  /*1900*/  LOP3.LUT P0, RZ, R12, 0x7fffffff, R3, 0xc8, !PT ;  /* 0x7fffffff0cff7812 */ /* 0x000fda000780c803 */
[----:B------:R-:W-:Y:S05]  /*1910*/  @!P0 BRA `(.L_x_19) ;  /* 0x00000004003c8947 */ /* 0x000fea0003800000 */
[C---:B------:R-:W-:Y:S02]  /*1920*/  FSETP.NEU.FTZ.AND P2, PT, |R3|.reuse, +INF , PT ;  /* 0x7f8000000300780b */ /* 0x040fe40003f5d200 */
[----:B------:R-:W-:Y:S02]  /*1930*/  FSETP.NEU.FTZ.AND P1, PT, |R0|, +INF , PT ;  /* 0x7f8000000000780b */ /* 0x000fe40003f3d200 */
[----:B------:R-:W-:-:S11]  /*1940*/  FSETP.NEU.FTZ.AND P0, PT, |R3|, +INF , PT ;  /* 0x7f8000000300780b */ /* 0x000fd60003f1d200 */
[----:B------:R-:W-:Y:S05]  /*1950*/  @!P1 BRA !P2, `(.L_x_19) ;  /* 0x00000004002c9947 */ /* 0x000fea0005000000 */
[----:B------:R-:W-:-:S04]  /*1960*/  LOP3.LUT P2, RZ, R3, 0x7fffffff, RZ, 0xc0, !PT ;  /* 0x7fffffff03ff7812 */ /* 0x000fc8000784c0ff */
[----:B------:R-:W-:-:S13]  /*1970*/  PLOP3.LUT P1, PT, P1, P2, PT, 0x2f, 0xf2 ;  /* 0x0000000000f2781c */ /* 0x000fda0000f24577 */
[----:B------:R-:W-:Y:S05]  /*1980*/  @P1 BRA `(.L_x_20) ;  /* 0x0000000400181947 */ /* 0x000fea0003800000 */
[----:B------:R-:W-:-:S04]  /*1990*/  LOP3.LUT P1, RZ, R12, 0x7fffffff, RZ, 0xc0, !PT ;  /* 0x7fffffff0cff7812 */ /* 0x000fc8000782c0ff */
[----:B------:R-:W-:-:S13]  /*19a0*/  PLOP3.LUT P0, PT, P0, P1, PT, 0x2f, 0xf2 ;  /* 0x0000000000f2781c */ /* 0x000fda0000702577 */
[----:B------:R-:W-:Y:S05]  /*19b0*/  @P0 BRA `(.L_x_21) ;  /* 0x0000000400000947 */ /* 0x000fea0003800000 */
[----:B------:R-:W-:Y:S02]  /*19c0*/  ISETP.GE.AND P0, PT, R15, RZ, PT ;  /* 0x000000ff0f00720c */ /* 0x000fe40003f06270 */
[----:B------:R-:W-:-:S11]  /*19d0*/  ISETP.GE.AND P1, PT, R14, RZ, PT ;  /* 0x000000ff0e00720c */ /* 0x000fd60003f26270 */
[----:B------:R-:W-:Y:S01]  /*19e0*/  @P0 MOV R13, RZ ;  /* 0x000000ff000d0202 */ /* 0x000fe20000000f00 */
[----:B------:R-:W-:Y:S02]  /*19f0*/  @!P0 IMAD.MOV.U32 R13, RZ, RZ, -0x40 ;  /* 0xffffffc0ff0d8424 */ /* 0x000fe400078e00ff */
[----:B------:R-:W-:Y:S01]  /*1a00*/  @!P0 FFMA R3, R3, 1.84467440737095516160e+19, RZ ;  /* 0x5f80000003038823 */ /* 0x000fe200000000ff */
[----:B------:R-:W-:Y:S02]  /*1a10*/  @!P1 FFMA R12, R0, 1.84467440737095516160e+19, RZ ;  /* 0x5f800000000c9823 */ /* 0x000fe400000000ff */
[----:B------:R-:W-:-:S07]  /*1a20*/  @!P1 IADD3 R13, PT, PT, R13, 0x40, RZ ;  /* 0x000000400d0d9810 */ /* 0x000fce0007ffe0ff */
.L_x_17:
[----:B------:R-:W-:Y:S01]  /*1a30*/  LEA R15, R11, 0xc0800000, 0x17 ;  /* 0xc08000000b0f7811 */ /* 0x000fe200078eb8ff */
[----:B------:R-:W-:Y:S03]  /*1a40*/  BSSY.RECONVERGENT B2, `(.L_x_22) ;  /* 0x0000036000027945 */ /* 0x000fe60003800200 */
[----:B------:R-:W-:Y:S01]  /*1a50*/  IADD3 R15, PT, PT, -R15, R12, RZ ;  /* 0x0000000c0f0f7210 */ /* 0x000fe20007ffe1ff */
[----:B------:R-:W-:-:S03]  /*1a60*/  VIADD R12, R16, 0xffffff81 ;  /* 0xffffff81100c7836 */ /* 0x000fc60000000000 */
[----:B------:R-:W0:Y:S01]  /*1a70*/  MUFU.RCP R14, R15 ;  /* 0x0000000f000e7308 */ /* 0x000e220000001000 */
[----:B------:R-:W-:Y:S01]  /*1a80*/  FADD.FTZ R17, -R15, -RZ ;  /* 0x800000ff0f117221 */ /* 0x000fe20000010100 */
[C---:B------:R-:W-:Y:S01]  /*1a90*/  IMAD R0, R12.reuse, -0x800000, R3 ;  /* 0xff8000000c007824 */ /* 0x040fe200078e0203 */
[----:B------:R-:W-:-:S04]  /*1aa0*/  IADD3 R12, PT, PT, R12, 0x7f, -R11 ;  /* 0x0000007f0c0c7810 */ /* 0x000fc80007ffe80b */
[----:B------:R-:W-:Y:S01]  /*1ab0*/  IADD3 R12, PT, PT, R12, R13, RZ ;  /* 0x0000000d0c0c7210 */ /* 0x000fe20007ffe0ff */
[----:B0-----:R-:W-:-:S04]  /*1ac0*/  FFMA R19, R14, R17, 1 ;  /* 0x3f8000000e137423 */ /* 0x001fc80000000011 */
[----:B------:R-:W-:-:S04]  /*1ad0*/  FFMA R16, R14, R19, R14 ;  /* 0x000000130e107223 */ /* 0x000fc8000000000e */
[----:B------:R-:W-:-:S04]  /*1ae0*/  FFMA R3, R0, R16, RZ ;  /* 0x0000001000037223 */ /* 0x000fc800000000ff */
[----:B------:R-:W-:-:S04]  /*1af0*/  FFMA R14, R17, R3, R0 ;  /* 0x00000003110e7223 */ /* 0x000fc80000000000 */
[----:B------:R-:W-:-:S04]  /*1b00*/  FFMA R19, R16, R14, R3 ;  /* 0x0000000e10137223 */ /* 0x000fc80000000003 */
[----:B------:R-:W-:-:S04]  /*1b10*/  FFMA R14, R17, R19, R0 ;  /* 0x00000013110e7223 */ /* 0x000fc80000000000 */
[----:B------:R-:W-:-:S05]  /*1b20*/  FFMA R3, R16, R14, R19 ;  /* 0x0000000e10037223 */ /* 0x000fca0000000013 */
[----:B------:R-:W-:-:S04]  /*1b30*/  SHF.R.U32.HI R0, RZ, 0x17, R3 ;  /* 0x00000017ff007819 */ /* 0x000fc80000011603 */
[----:B------:R-:W-:-:S04]  /*1b40*/  LOP3.LUT R0, R0, 0xff, RZ, 0xc0, !PT ;  /* 0x000000ff00007812 */ /* 0x000fc800078ec0ff */
[----:B------:R-:W-:-:S05]  /*1b50*/  IADD3 R15, PT, PT, R0, R12, RZ ;  /* 0x0000000c000f7210 */ /* 0x000fca0007ffe0ff */
[----:B------:R-:W-:-:S05]  /*1b60*/  VIADD R0, R15, 0xffffffff ;  /* 0xffffffff0f007836 */ /* 0x000fca0000000000 */
[----:B------:R-:W-:-:S13]  /*1b70*/  ISETP.GE.U32.AND P0, PT, R0, 0xfe, PT ;  /* 0x000000fe0000780c */ /* 0x000fda0003f06070 */
[----:B------:R-:W-:Y:S05]  /*1b80*/  @!P0 BRA `(.L_x_23) ;  /* 0x0000000000808947 */ /* 0x000fea0003800000 */
[----:B------:R-:W-:-:S13]  /*1b90*/  ISETP.GT.AND P0, PT, R15, 0xfe, PT ;  /* 0x000000fe0f00780c */ /* 0x000fda0003f04270 */
[----:B------:R-:W-:Y:S05]  /*1ba0*/  @P0 BRA `(.L_x_24) ;  /* 0x00000000006c0947 */ /* 0x000fea0003800000 */
[----:B------:R-:W-:-:S13]  /*1bb0*/  ISETP.GE.AND P0, PT, R15, 0x1, PT ;  /* 0x000000010f00780c */ /* 0x000fda0003f06270 */
[----:B------:R-:W-:Y:S05]  /*1bc0*/  @P0 BRA `(.L_x_25) ;  /* 0x0000000000740947 */ /* 0x000fea0003800000 */
[----:B------:R-:W-:Y:S02]  /*1bd0*/  ISETP.GE.AND P0, PT, R15, -0x18, PT ;  /* 0xffffffe80f00780c */ /* 0x000fe40003f06270 */
[----:B------:R-:W-:-:S11]  /*1be0*/  LOP3.LUT R3, R3, 0x80000000, RZ, 0xc0, !PT ;  /* 0x8000000003037812 */ /* 0x000fd600078ec0ff */
[----:B------:R-:W-:Y:S05]  /*1bf0*/  @!P0 BRA `(.L_x_25) ;  /* 0x0000000000688947 */ /* 0x000fea0003800000 */
[CCC-:B------:R-:W-:Y:S01]  /*1c00*/  FFMA.RZ R0, R16.reuse, R14.reuse, R19.reuse ;  /* 0x0000000e10007223 */ /* 0x1c0fe2000000c013 */
[C---:B------:R-:W-:Y:S01]  /*1c10*/  IADD3 R13, PT, PT, R15.reuse, 0x20, RZ ;  /* 0x000000200f0d7810 */ /* 0x040fe20007ffe0ff */
[-CC-:B------:R-:W-:Y:S01]  /*1c20*/  FFMA.RM R11, R16, R14.reuse, R19.reuse ;  /* 0x0000000e100b7223 */ /* 0x180fe20000004013 */
[C---:B------:R-:W-:Y:S02]  /*1c30*/  ISETP.NE.AND P2, PT, R15.reuse, RZ, PT ;  /* 0x000000ff0f00720c */ /* 0x040fe40003f45270 */
[----:B------:R-:W-:Y:S01]  /*1c40*/  LOP3.LUT R12, R0, 0x7fffff, RZ, 0xc0, !PT ;  /* 0x007fffff000c7812 */ /* 0x000fe200078ec0ff */
[----:B------:R-:W-:Y:S01]  /*1c50*/  FFMA.RP R0, R16, R14, R19 ;  /* 0x0000000e10007223 */ /* 0x000fe20000008013 */
[C---:B------:R-:W-:Y:S02]  /*1c60*/  ISETP.NE.AND P1, PT, R15.reuse, RZ, PT ;  /* 0x000000ff0f00720c */ /* 0x040fe40003f25270 */
[----:B------:R-:W-:Y:S02]  /*1c70*/  LOP3.LUT R12, R12, 0x800000, RZ, 0xfc, !PT ;  /* 0x008000000c0c7812 */ /* 0x000fe400078efcff */
[----:B------:R-:W-:-:S02]  /*1c80*/  IADD3 R14, PT, PT, -R15, RZ, RZ ;  /* 0x000000ff0f0e7210 */ /* 0x000fc40007ffe1ff */
[----:B------:R-:W-:Y:S02]  /*1c90*/  SHF.L.U32 R13, R12, R13, RZ ;  /* 0x0000000d0c0d7219 */ /* 0x000fe400000006ff */
[----:B------:R-:W-:Y:S02]  /*1ca0*/  FSETP.NEU.FTZ.AND P0, PT, R0, R11, PT ;  /* 0x0000000b0000720b */ /* 0x000fe40003f1d000 */
[----:B------:R-:W-:Y:S02]  /*1cb0*/  SEL R11, R14, RZ, P2 ;  /* 0x000000ff0e0b7207 */ /* 0x000fe40001000000 */
[----:B------:R-:W-:Y:S02]  /*1cc0*/  ISETP.NE.AND P1, PT, R13, RZ, P1 ;  /* 0x000000ff0d00720c */ /* 0x000fe40000f25270 */
[----:B------:R-:W-:Y:S02]  /*1cd0*/  SHF.R.U32.HI R11, RZ, R11, R12 ;  /* 0x0000000bff0b7219 */ /* 0x000fe4000001160c */
[----:B------:R-:W-:-:S02]  /*1ce0*/  PLOP3.LUT P0, PT, P0, P1, PT, 0xf8, 0x8f ;  /* 0x00000000008f781c */ /* 0x000fc40000703f70 */
[----:B------:R-:W-:Y:S02]  /*1cf0*/  SHF.R.U32.HI R13, RZ, 0x1, R11 ;  /* 0x00000001ff0d7819 */ /* 0x000fe4000001160b */
[----:B------:R-:W-:-:S04]  /*1d00*/  SEL R0, RZ, 0x1, !P0 ;  /* 0x00000001ff007807 */ /* 0x000fc80004000000 */
[----:B------:R-:W-:-:S04]  /*1d10*/  LOP3.LUT R0, R0, 0x1, R13, 0xf8, !PT ;  /* 0x0000000100007812 */ /* 0x000fc800078ef80d */
[----:B------:R-:W-:-:S05]  /*1d20*/  LOP3.LUT R0, R0, R11, RZ, 0xc0, !PT ;  /* 0x0000000b00007212 */ /* 0x000fca00078ec0ff */
[----:B------:R-:W-:-:S05]  /*1d30*/  IMAD.IADD R0, R13, 0x1, R0 ;  /* 0x000000010d007824 */ /* 0x000fca00078e0200 */
[----:B------:R-:W-:Y:S01]  /*1d40*/  LOP3.LUT R3, R0, R3, RZ, 0xfc, !PT ;  /* 0x0000000300037212 */ /* 0x000fe200078efcff */
[----:B------:R-:W-:Y:S06]  /*1d50*/  BRA `(.L_x_25) ;  /* 0x0000000000107947 */ /* 0x000fec0003800000 */
.L_x_24:
[----:B------:R-:W-:-:S04]  /*1d60*/  LOP3.LUT R3, R3, 0x80000000, RZ, 0xc0, !PT ;  /* 0x8000000003037812 */ /* 0x000fc800078ec0ff */
[----:B------:R-:W-:Y:S01]  /*1d70*/  LOP3.LUT R3, R3, 0x7f800000, RZ, 0xfc, !PT ;  /* 0x7f80000003037812 */ /* 0x000fe200078efcff */
[----:B------:R-:W-:Y:S06]  /*1d80*/  BRA `(.L_x_25) ;  /* 0x0000000000047947 */ /* 0x000fec0003800000 */
.L_x_23:
[----:B------:R-:W-:-:S07]  /*1d90*/  LEA R3, R12, R3, 0x17 ;  /* 0x000000030c037211 */ /* 0x000fce00078eb8ff */
.L_x_25:
[----:B------:R-:W-:Y:S05]  /*1da0*/  BSYNC.RECONVERGENT B2 ;  /* 0x0000000000027941 */ /* 0x000fea0003800200 */
.L_x_22:
[----:B------:R-:W-:Y:S05]  /*1db0*/  BRA `(.L_x_26) ;  /* 0x0000000000207947 */ /* 0x000fea0003800000 */
.L_x_21:
[----:B------:R-:W-:-:S04]  /*1dc0*/  LOP3.LUT R3, R12, 0x80000000, R3, 0x48, !PT ;  /* 0x800000000c037812 */ /* 0x000fc800078e4803 */
[----:B------:R-:W-:Y:S01]  /*1dd0*/  LOP3.LUT R3, R3, 0x7f800000, RZ, 0xfc, !PT ;  /* 0x7f80000003037812 */ /* 0x000fe200078efcff */
[----:B------:R-:W-:Y:S06]  /*1de0*/  BRA `(.L_x_26) ;  /* 0x0000000000147947 */ /* 0x000fec0003800000 */
.L_x_20:
[----:B------:R-:W-:Y:S01]  /*1df0*/  LOP3.LUT R3, R12, 0x80000000, R3, 0x48, !PT ;  /* 0x800000000c037812 */ /* 0x000fe200078e4803 */
[----:B------:R-:W-:Y:S06]  /*1e00*/  BRA `(.L_x_26) ;  /* 0x00000000000c7947 */ /* 0x000fec0003800000 */
.L_x_19:
[----:B------:R-:W0:Y:S01]  /*1e10*/  MUFU.RSQ R3, -QNAN ;  /* 0xffc0000000037908 */ /* 0x000e220000001400 */
[----:B------:R-:W-:Y:S05]  /*1e20*/  BRA `(.L_x_26) ;  /* 0x0000000000047947 */ /* 0x000fea0003800000 */
.L_x_18:
[----:B------:R-:W-:-:S07]  /*1e30*/  FADD.FTZ R3, R3, R0 ;  /* 0x0000000003037221 */ /* 0x000fce0000010000 */
.L_x_26:
[----:B------:R-:W-:Y:S05]  /*1e40*/  BSYNC.RECONVERGENT B1 ;  /* 0x0000000000017941 */ /* 0x000fea0003800200 */
.L_x_16:
[----:B------:R-:W-:-:S04]  /*1e50*/  HFMA2 R11, -RZ, RZ, 0, 0 ;  /* 0x00000000ff0b7431 */ /* 0x000fc800000001ff */
[----:B0-----:R-:W-:Y:S05]  /*1e60*/  RET.REL.NODEC R10 `(_Z8knearestiiiiPKiS0_PKfiS0_S2_Pj) ;  /* 0xffffffe00a647950 */ /* 0x001fea0003c3ffff */
.L_x_27:
[----:B------:R-:W-:-:S00]  /*1e70*/  BRA `(.L_x_27) ;  /* 0xfffffffc00fc7947 */ /* 0x000fc0000383ffff */
[----:B------:R-:W-:-:S00]  /*1e80*/  NOP ;  /* 0x0000000000007918 */ /* 0x000fc00000000000 */
[----:B------:R-:W-:-:S00]  /*1e90*/  NOP ;  /* 0x0000000000007918 */ /* 0x000fc00000000000 */
[----:B------:R-:W-:-:S00]  /*1ea0*/  NOP ;  /* 0x0000000000007918 */ /* 0x000fc00000000000 */
[----:B------:R-:W-:-:S00]  /*1eb0*/  NOP ;  /* 0x0000000000007918 */ /* 0x000fc00000000000 */
[----:B------:R-:W-:-:S00]  /*1ec0*/  NOP ;  /* 0x0000000000007918 */ /* 0x000fc00000000000 */
[----:B------:R-:W-:-:S00]  /*1ed0*/  NOP ;  /* 0x0000000000007918 */ /* 0x000fc00000000000 */
[----:B------:R-:W-:-:S00]  /*1ee0*/  NOP ;  /* 0x0000000000007918 */ /* 0x000fc00000000000 */
[----:B------:R-:W-:-:S00]  /*1ef0*/  NOP ;  /* 0x0000000000007918 */ /* 0x000fc00000000000 */
.L_x_66:


//--------------------- .text._Z5storePKfiiiiPKiPiiPfPj --------------------------
	.section	.text._Z5storePKfiiiiPKiPiiPfPj,"ax",@progbits
	.align	128
        .global         _Z5storePKfiiiiPKiPiiPfPj
        .type           _Z5storePKfiiiiPKiPiiPfPj,@function
        .size           _Z5storePKfiiiiPKiPiiPfPj,(.L_x_67 - _Z5storePKfiiiiPKiPiiPfPj)
        .other          _Z5storePKfiiiiPKiPiiPfPj,@"STO_CUDA_ENTRY STV_DEFAULT"
_Z5storePKfiiiiPKiPiiPfPj:
.text._Z5storePKfiiiiPKiPiiPfPj:
[----:B------:R-:W-:Y:S01]  /*0000*/  LDC R1, c[0x0][0x37c] ;  /* 0x0000df00ff017b82 */ /* 0x000fe20000000800 */
[----:B------:R-:W0:Y:S01]  /*0010*/  S2R R5, SR_CTAID.X ;  /* 0x0000000000057919 */ /* 0x000e220000002500 */
[----:B------:R-:W0:Y:S01]  /*0020*/  LDCU UR4, c[0x0][0x360] ;  /* 0x00006c00ff0477ac */ /* 0x000e220008000800 */
[----:B------:R-:W0:Y:S01]  /*0030*/  S2R R0, SR_TID.X ;  /* 0x0000000000007919 */ /* 0x000e220000002100 */
[----:B------:R-:W1:Y:S01]  /*0040*/  LDCU UR5, c[0x0][0x388] ;  /* 0x00007100ff0577ac */ /* 0x000e620008000800 */
[----:B0-----:R-:W-:-:S05]  /*0050*/  IMAD R5, R5, UR4, R0 ;  /* 0x0000000405057c24 */ /* 0x001fca000f8e0200 */
[----:B-1----:R-:W-:-:S13]  /*0060*/  ISETP.GE.AND P0, PT, R5, UR5, PT ;  /* 0x0000000505007c0c */ /* 0x002fda000bf06270 */
[----:B------:R-:W-:Y:S05]  /*0070*/  @P0 EXIT ;  /* 0x000000000000094d */ /* 0x000fea0003800000 */
[----:B------:R-:W0:Y:S01]  /*0080*/  LDC.64 R8, c[0x0][0x380] ;  /* 0x0000e000ff087b82 */ /* 0x000e220000000a00 */
[----:B------:R-:W1:Y:S01]  /*0090*/  LDCU.64 UR4, c[0x0][0x358] ;  /* 0x00006b00ff0477ac */ /* 0x000e620008000a00 */
[----:B------:R-:W-:Y:S01]  /*00a0*/  IMAD R3, R5, 0x3, RZ ;  /* 0x0000000305037824 */ /* 0x000fe200078e02ff */
[----:B------:R-:W2:Y:S03]  /*00b0*/  LDCU UR6, c[0x0][0x38c] ;  /* 0x00007180ff0677ac */ /* 0x000ea60008000800 */
[----:B0-----:R-:W-:-:S05]  /*00c0*/  IMAD.WIDE R8, R3, 0x4, R8 ;  /* 0x0000000403087825 */ /* 0x001fca00078e0208 */
[----:B-1----:R-:W3:Y:S01]  /*00d0*/  LDG.E R4, desc[UR4][R8.64] ;  /* 0x0000000408047981 */ /* 0x002ee2000c1e1900 */
[----:B--2---:R-:W-:Y:S01]  /*00e0*/  I2FP.F32.S32 R3, UR6 ;  /* 0x0000000600037c45 */ /* 0x004fe20008201400 */
[----:B------:R-:W-:Y:S02]  /*00f0*/  IMAD.MOV.U32 R11, RZ, RZ, 0x3a83126f ;  /* 0x3a83126fff0b7424 */ /* 0x000fe400078e00ff */
[----:B------:R-:W-:Y:S01]  /*0100*/  IMAD.MOV.U32 R7, RZ, RZ, 0x447a0000 ;  /* 0x447a0000ff077424 */ /* 0x000fe200078e00ff */
[----:B------:R-:W-:Y:S01]  /*0110*/  BSSY.RECONVERGENT B0, `(.L_x_28) ;  /* 0x000000f000007945 */ /* 0x000fe20003800200 */
[----:B------:R-:W5:Y:S02]  /*0120*/  LDG.E R2, desc[UR4][R8.64+0x4] ;  /* 0x0000040408027981 */ /* 0x000f64000c1e1900 */
[----:B------:R-:W-:Y:S02]  /*0130*/  FFMA R10, R11, -R7, 1 ;  /* 0x3f8000000b0a7423 */ /* 0x000fe40000000807 */
[----:B------:R0:W5:Y:S01]  /*0140*/  LDG.E R6, desc[UR4][R8.64+0x8] ;  /* 0x0000080408067981 */ /* 0x000162000c1e1900 */
[----:B---3--:R-:W-:Y:S01]  /*0150*/  FMUL R0, R4, R3 ;  /* 0x0000000304007220 */ /* 0x008fe20000400000 */
[----:B------:R-:W-:-:S03]  /*0160*/  FFMA R3, R10, R11, 0.0010000000474974513054 ;  /* 0x3a83126f0a037423 */ /* 0x000fc6000000000b */
[----:B------:R-:W1:Y:S01]  /*0170*/  FCHK P0, R0, 1000 ;  /* 0x447a000000007902 */ /* 0x000e620000000000 */
[----:B------:R-:W-:-:S04]  /*0180*/  FFMA R10, R0, R3, RZ ;  /* 0x00000003000a7223 */ /* 0x000fc800000000ff */
[----:B------:R-:W-:-:S04]  /*0190*/  FFMA R11, R10, -1000, R0 ;  /* 0xc47a00000a0b7823 */ /* 0x000fc80000000000 */
[----:B0-----:R-:W-:Y:S01]  /*01a0*/  FFMA R8, R3, R11, R10 ;  /* 0x0000000b03087223 */ /* 0x001fe2000000000a */
[----:B-1----:R-:W-:Y:S06]  /*01b0*/  @!P0 BRA `(.L_x_29) ;  /* 0x0000000000108947 */ /* 0x002fec0003800000 */
[----:B------:R-:W-:Y:S01]  /*01c0*/  IMAD.MOV.U32 R3, RZ, RZ, R0 ;  /* 0x000000ffff037224 */ /* 0x000fe200078e0000 */
[----:B------:R-:W-:-:S07]  /*01d0*/  MOV R10, 0x1f0 ;  /* 0x000001f0000a7802 */ /* 0x000fce0000000f00 */
[----:B-----5:R-:W-:Y:S05]  /*01e0*/  CALL.REL.NOINC `($__internal_1_$__cuda_sm3x_div_rn_noftz_f32_slowpath) ;  /* 0x0000000000f47944 */ /* 0x020fea0003c00000 */
[----:B------:R-:W-:-:S07]  /*01f0*/  MOV R8, R0 ;  /* 0x0000000000087202 */ /* 0x000fce0000000f00 */
.L_x_29:
[----:B------:R-:W-:Y:S05]  /*0200*/  BSYNC.RECONVERGENT B0 ;  /* 0x0000000000007941 */ /* 0x000fea0003800200 */
.L_x_28:
[----:B------:R-:W0:Y:S01]  /*0210*/  LDCU UR6, c[0x0][0x390] ;  /* 0x00007200ff0677ac */ /* 0x000e220008000800 */
[----:B------:R-:W-:Y:S01]  /*0220*/  IMAD.MOV.U32 R0, RZ, RZ, 0x3a83126f ;  /* 0x3a83126fff007424 */ /* 0x000fe200078e00ff */
[----:B------:R-:W-:Y:S01]  /*0230*/  F2I.FLOOR.NTZ R8, R8 ;  /* 0x0000000800087305 */ /* 0x000fe20000207100 */
[----:B------:R-:W-:Y:S02]  /*0240*/  BSSY.RECONVERGENT B0, `(.L_x_30) ;  /* 0x000000d000007945 */ /* 0x000fe40003800200 */
[----:B------:R-:W-:-:S04]  /*0250*/  FFMA R9, R0, -R7, 1 ;  /* 0x3f80000000097423 */ /* 0x000fc80000000807 */
[----:B------:R-:W-:Y:S01]  /*0260*/  FFMA R0, R9, R0, 0.0010000000474974513054 ;  /* 0x3a83126f09007423 */ /* 0x000fe20000000000 */
[----:B0-----:R-:W-:-:S05]  /*0270*/  I2FP.F32.S32 R3, UR6 ;  /* 0x0000000600037c45 */ /* 0x001fca0008201400 */
[----:B-----5:R-:W-:-:S04]  /*0280*/  FMUL R3, R2, R3 ;  /* 0x0000000302037220 */ /* 0x020fc80000400000 */
[----:B------:R-:W0:Y:S01]  /*0290*/  FCHK P0, R3, 1000 ;  /* 0x447a000003007902 */ /* 0x000e220000000000 */
[----:B------:R-:W-:-:S04]  /*02a0*/  FFMA R10, R0, R3, RZ ;  /* 0x00000003000a7223 */ /* 0x000fc800000000ff */
[----:B------:R-:W-:-:S04]  /*02b0*/  FFMA R9, R10, -1000, R3 ;  /* 0xc47a00000a097823 */ /* 0x000fc80000000003 */
[----:B------:R-:W-:Y:S01]  /*02c0*/  FFMA R9, R0, R9, R10 ;  /* 0x0000000900097223 */ /* 0x000fe2000000000a */
[----:B0-----:R-:W-:Y:S06]  /*02d0*/  @!P0 BRA `(.L_x_31) ;  /* 0x00000000000c8947 */ /* 0x001fec0003800000 */
[----:B------:R-:W-:-:S07]  /*02e0*/  MOV R10, 0x300 ;  /* 0x00000300000a7802 */ /* 0x000fce0000000f00 */
[----:B------:R-:W-:Y:S05]  /*02f0*/  CALL.REL.NOINC `($__internal_1_$__cuda_sm3x_div_rn_noftz_f32_slowpath) ;  /* 0x0000000000b07944 */ /* 0x000fea0003c00000 */
[----:B------:R-:W-:-:S07]  /*0300*/  IMAD.MOV.U32 R9, RZ, RZ, R0 ;  /* 0x000000ffff097224 */ /* 0x000fce00078e0000 */
.L_x_31:
[----:B------:R-:W-:Y:S05]  /*0310*/  BSYNC.RECONVERGENT B0 ;  /* 0x0000000000007941 */ /* 0x000fea0003800200 */
.L_x_30:
[----:B------:R-:W0:Y:S01]  /*0320*/  LDCU UR6, c[0x0][0x394] ;  /* 0x00007280ff0677ac */ /* 0x000e220008000800 */
[----:B------:R-:W-:Y:S01]  /*0330*/  IMAD.MOV.U32 R0, RZ, RZ, 0x3a83126f ;  /* 0x3a83126fff007424 */ /* 0x000fe200078e00ff */
[----:B------:R-:W-:Y:S01]  /*0340*/  F2I.FLOOR.NTZ R9, R9 ;  /* 0x0000000900097305 */ /* 0x000fe20000207100 */
[----:B------:R-:W-:Y:S02]  /*0350*/  BSSY.RECONVERGENT B0, `(.L_x_32) ;  /* 0x000000c000007945 */ /* 0x000fe40003800200 */
[----:B------:R-:W-:-:S04]  /*0360*/  FFMA R11, R0, -R7, 1 ;  /* 0x3f800000000b7423 */ /* 0x000fc80000000807 */
[----:B------:R-:W-:Y:S01]  /*0370*/  FFMA R0, R11, R0, 0.0010000000474974513054 ;  /* 0x3a83126f0b007423 */ /* 0x000fe20000000000 */
[----:B0-----:R-:W-:-:S05]  /*0380*/  I2FP.F32.S32 R3, UR6 ;  /* 0x0000000600037c45 */ /* 0x001fca0008201400 */
[----:B------:R-:W-:-:S04]  /*0390*/  FMUL R3, R6, R3 ;  /* 0x0000000306037220 */ /* 0x000fc80000400000 */
[----:B------:R-:W0:Y:S01]  /*03a0*/  FCHK P0, R3, 1000 ;  /* 0x447a000003007902 */ /* 0x000e220000000000 */
[----:B------:R-:W-:-:S04]  /*03b0*/  FFMA R10, R0, R3, RZ ;  /* 0x00000003000a7223 */ /* 0x000fc800000000ff */
[----:B------:R-:W-:-:S04]  /*03c0*/  FFMA R11, R10, -1000, R3 ;  /* 0xc47a00000a0b7823 */ /* 0x000fc80000000003 */
[----:B------:R-:W-:Y:S01]  /*03d0*/  FFMA R0, R0, R11, R10 ;  /* 0x0000000b00007223 */ /* 0x000fe2000000000a */
[----:B0-----:R-:W-:Y:S06]  /*03e0*/  @!P0 BRA `(.L_x_33) ;  /* 0x0000000000088947 */ /* 0x001fec0003800000 */
[----:B------:R-:W-:-:S07]  /*03f0*/  MOV R10, 0x410 ;  /* 0x00000410000a7802 */ /* 0x000fce0000000f00 */
[----:B------:R-:W-:Y:S05]  /*0400*/  CALL.REL.NOINC `($__internal_1_$__cuda_sm3x_div_rn_noftz_f32_slowpath) ;  /* 0x00000000006c7944 */ /* 0x000fea0003c00000 */
.L_x_33:
[----:B------:R-:W-:Y:S05]  /*0410*/  BSYNC.RECONVERGENT B0 ;  /* 0x0000000000007941 */ /* 0x000fea0003800200 */
.L_x_32:
[----:B------:R-:W0:Y:S01]  /*0420*/  LDC.64 R14, c[0x0][0x390] ;  /* 0x0000e400ff0e7b82 */ /* 0x000e220000000a00 */
[----:B------:R-:W0:Y:S01]  /*0430*/  F2I.FLOOR.NTZ R0, R0 ;  /* 0x0000000000007305 */ /* 0x000e220000207100 */
[----:B------:R-:W-:-:S06]  /*0440*/  HFMA2 R17, -RZ, RZ, 0, 5.9604644775390625e-08 ;  /* 0x00000001ff117431 */ /* 0x000fcc00000001ff */
[----:B------:R-:W1:Y:S08]  /*0450*/  LDC R3, c[0x0][0x38c] ;  /* 0x0000e300ff037b82 */ /* 0x000e700000000800 */
[----:B------:R-:W2:Y:S08]  /*0460*/  LDC.64 R12, c[0x0][0x398] ;  /* 0x0000e600ff0c7b82 */ /* 0x000eb00000000a00 */
[----:B------:R-:W3:Y:S01]  /*0470*/  LDC.64 R10, c[0x0][0x3a0] ;  /* 0x0000e800ff0a7b82 */ /* 0x000ee20000000a00 */
[----:B0-----:R-:W-:-:S02]  /*0480*/  VIADDMNMX.RELU R15, R15, 0xffffffff, R0, PT ;  /* 0xffffffff0f0f7846 */ /* 0x001fc40003801100 */
[----:B------:R-:W-:Y:S02]  /*0490*/  VIADDMNMX.RELU R9, R14, 0xffffffff, R9, PT ;  /* 0xffffffff0e097846 */ /* 0x000fe40003801109 */
[----:B-1----:R-:W-:-:S03]  /*04a0*/  VIADDMNMX.RELU R8, R3, 0xffffffff, R8, PT ;  /* 0xffffffff03087846 */ /* 0x002fc60003801108 */
[----:B------:R-:W-:Y:S02]  /*04b0*/  IMAD R9, R15, R14, R9 ;  /* 0x0000000e0f097224 */ /* 0x000fe400078e0209 */
[----:B------:R-:W0:Y:S02]  /*04c0*/  LDC.64 R14, c[0x0][0x3b0] ;  /* 0x0000ec00ff0e7b82 */ /* 0x000e240000000a00 */
[----:B------:R-:W-:-:S04]  /*04d0*/  IMAD R9, R9, R3, R8 ;  /* 0x0000000309097224 */ /* 0x000fc800078e0208 */
[----:B--2---:R-:W-:-:S06]  /*04e0*/  IMAD.WIDE R12, R9, 0x4, R12 ;  /* 0x00000004090c7825 */ /* 0x004fcc00078e020c */
[----:B------:R-:W2:Y:S01]  /*04f0*/  LDG.E R12, desc[UR4][R12.64] ;  /* 0x000000040c0c7981 */ /* 0x000ea2000c1e1900 */
[----:B---3--:R-:W-:Y:S02]  /*0500*/  IMAD.WIDE R10, R9, 0x4, R10 ;  /* 0x00000004090a7825 */ /* 0x008fe400078e020a */
[----:B------:R-:W1:Y:S04]  /*0510*/  LDC.64 R8, c[0x0][0x3b8] ;  /* 0x0000ee00ff087b82 */ /* 0x000e680000000a00 */
[----:B------:R-:W2:Y:S02]  /*0520*/  ATOMG.E.ADD.STRONG.GPU PT, R11, desc[UR4][R10.64], R17 ;  /* 0x800000110a0b79a8 */ /* 0x000ea400081ef104 */
[----:B--2---:R-:W-:-:S04]  /*0530*/  IMAD.IADD R3, R12, 0x1, R11 ;  /* 0x000000010c037824 */ /* 0x004fc800078e020b */
[C---:B------:R-:W-:Y:S02]  /*0540*/  IMAD R7, R3.reuse, 0x3, RZ ;  /* 0x0000000303077824 */ /* 0x040fe400078e02ff */
[----:B-1----:R-:W-:-:S04]  /*0550*/  IMAD.WIDE R8, R3, 0x4, R8 ;  /* 0x0000000403087825 */ /* 0x002fc800078e0208 */
[----:B0-----:R-:W-:Y:S01]  /*0560*/  IMAD.WIDE R14, R7, 0x4, R14 ;  /* 0x00000004070e7825 */ /* 0x001fe200078e020e */
[----:B------:R-:W-:Y:S04]  /*0570*/  STG.E desc[UR4][R8.64], R5 ;  /* 0x0000000508007986 */ /* 0x000fe8000c101904 */
[----:B------:R-:W-:Y:S04]  /*0580*/  STG.E desc[UR4][R14.64], R4 ;  /* 0x000000040e007986 */ /* 0x000fe8000c101904 */
[----:B------:R-:W-:Y:S04]  /*0590*/  STG.E desc[UR4][R14.64+0x4], R2 ;  /* 0x000004020e007986 */ /* 0x000fe8000c101904 */
[----:B------:R-:W-:Y:S01]  /*05a0*/  STG.E desc[UR4][R14.64+0x8], R6 ;  /* 0x000008060e007986 */ /* 0x000fe2000c101904 */
[----:B------:R-:W-:Y:S05]  /*05b0*/  EXIT ;  /* 0x000000000000794d */ /* 0x000fea0003800000 */
        .weak           $__internal_1_$__cuda_sm3x_div_rn_noftz_f32_slowpath
        .type           $__internal_1_$__cuda_sm3x_div_rn_noftz_f32_slowpath,@function
        .size           $__internal_1_$__cuda_sm3x_div_rn_noftz_f32_slowpath,(.L_x_67 - $__internal_1_$__cuda_sm3x_div_rn_noftz_f32_slowpath)
$__internal_1_$__cuda_sm3x_div_rn_noftz_f32_slowpath:
[----:B------:R-:W-:Y:S01]  /*05c0*/  SHF.R.U32.HI R12, RZ, 0x17, R7 ;  /* 0x00000017ff0c7819 */ /* 0x000fe20000011607 */
[----:B------:R-:W-:Y:S01]  /*05d0*/  BSSY.RECONVERGENT B1, `(.L_x_34) ;  /* 0x0000064000017945 */ /* 0x000fe20003800200 */
[----:B------:R-:W-:Y:S02]  /*05e0*/  SHF.R.U32.HI R0, RZ, 0x17, R3 ;  /* 0x00000017ff007819 */ /* 0x000fe40000011603 */
[----:B------:R-:W-:Y:S02]  /*05f0*/  LOP3.LUT R12, R12, 0xff, RZ, 0xc0, !PT ;  /* 0x000000ff0c0c7812 */ /* 0x000fe400078ec0ff */
[----:B------:R-:W-:Y:S02]  /*0600*/  LOP3.LUT R16, R0, 0xff, RZ, 0xc0, !PT ;  /* 0x000000ff00107812 */ /* 0x000fe400078ec0ff */
[----:B------:R-:W-:Y:S01]  /*0610*/  MOV R14, 0x447a0000 ;  /* 0x447a0000000e7802 */ /* 0x000fe20000000f00 */
[----:B------:R-:W-:Y:S02]  /*0620*/  VIADD R13, R12, 0xffffffff ;  /* 0xffffffff0c0d7836 */ /* 0x000fe40000000000 */
[----:B------:R-:W-:-:S03]  /*0630*/  VIADD R15, R16, 0xffffffff ;  /* 0xffffffff100f7836 */ /* 0x000fc60000000000 */
[----:B------:R-:W-:-:S04]  /*0640*/  ISETP.GT.U32.AND P0, PT, R13, 0xfd, PT ;  /* 0x000000fd0d00780c */ /* 0x000fc80003f04070 */
[----:B------:R-:W-:-:S13]  /*0650*/  ISETP.GT.U32.OR P0, PT, R15, 0xfd, P0 ;  /* 0x000000fd0f00780c */ /* 0x000fda0000704470 */
[----:B------:R-:W-:Y:S01]  /*0660*/  @!P0 IMAD.MOV.U32 R11, RZ, RZ, RZ ;  /* 0x000000ffff0b8224 */ /* 0x000fe200078e00ff */
[----:B------:R-:W-:Y:S06]  /*0670*/  @!P0 BRA `(.L_x_35) ;  /* 0x0000000000608947 */ /* 0x000fec0003800000 */
[----:B------:R-:W-:Y:S01]  /*0680*/  IMAD.MOV.U32 R0, RZ, RZ, 0x447a0000 ;  /* 0x447a0000ff007424 */ /* 0x000fe200078e00ff */
[----:B------:R-:W-:-:S04]  /*0690*/  FSETP.GTU.FTZ.AND P0, PT, |R3|, +INF , PT ;  /* 0x7f8000000300780b */ /* 0x000fc80003f1c200 */
        /* <DEDUP_REMOVED lines=17> */
[----:B------:R-:W-:Y:S01]  /*07b0*/  @P0 IMAD.MOV.U32 R11, RZ, RZ, RZ ;  /* 0x000000ffff0b0224 */ /* 0x000fe200078e00ff */
[----:B------:R-:W-:Y:S01]  /*07c0*/  @!P0 MOV R11, 0xffffffc0 ;  /* 0xffffffc0000b8802 */ /* 0x000fe20000000f00 */
[----:B------:R-:W-:Y:S01]  /*07d0*/  @!P0 FFMA R3, R3, 1.84467440737095516160e+19, RZ ;  /* 0x5f80000003038823 */ /* 0x000fe200000000ff */
[----:B------:R-:W-:-:S03]  /*07e0*/  @!P1 FFMA R14, R0, 1.84467440737095516160e+19, RZ ;  /* 0x5f800000000e9823 */ /* 0x000fc600000000ff */
[----:B------:R-:W-:-:S07]  /*07f0*/  @!P1 VIADD R11, R11, 0x40 ;  /* 0x000000400b0b9836 */ /* 0x000fce0000000000 */
.L_x_35:
[----:B------:R-:W-:Y:S01]  /*0800*/  LEA R13, R12, 0xc0800000, 0x17 ;  /* 0xc08000000c0d7811 */ /* 0x000fe200078eb8ff */
[----:B------:R-:W-:Y:S04]  /*0810*/  BSSY.RECONVERGENT B2, `(.L_x_40) ;  /* 0x0000036000027945 */ /* 0x000fe80003800200 */
[----:B------:R-:W-:Y:S02]  /*0820*/  IMAD.IADD R14, R14, 0x1, -R13 ;  /* 0x000000010e0e7824 */ /* 0x000fe400078e0a0d */
[----:B------:R-:W-:Y:S02]  /*0830*/  VIADD R13, R16, 0xffffff81 ;  /* 0xffffff81100d7836 */ /* 0x000fe40000000000 */
        /* <DEDUP_REMOVED lines=13> */
[----:B------:R-:W-:-:S05]  /*0910*/  LOP3.LUT R3, R3, 0xff, RZ, 0xc0, !PT ;  /* 0x000000ff03037812 */ /* 0x000fca00078ec0ff */
[----:B------:R-:W-:-:S04]  /*0920*/  IMAD.IADD R13, R3, 0x1, R12 ;  /* 0x00000001030d7824 */ /* 0x000fc800078e020c */
        /* <DEDUP_REMOVED lines=12> */
[CCC-:B------:R-:W-:Y:S01]  /*09f0*/  FFMA.RM R12, R18.reuse, R16.reuse, R15.reuse ;  /* 0x00000010120c7223 */ /* 0x1c0fe2000000400f */
[----:B------:R-:W-:Y:S02]  /*0a00*/  ISETP.NE.AND P2, PT, R13, RZ, PT ;  /* 0x000000ff0d00720c */ /* 0x000fe40003f45270 */
[----:B------:R-:W-:Y:S01]  /*0a10*/  LOP3.LUT R11, R3, 0x7fffff, RZ, 0xc0, !PT ;  /* 0x007fffff030b7812 */ /* 0x000fe200078ec0ff */
[----:B------:R-:W-:Y:S01]  /*0a20*/  FFMA.RP R3, R18, R16, R15 ;  /* 0x0000001012037223 */ /* 0x000fe2000000800f */
[----:B------:R-:W-:Y:S01]  /*0a30*/  ISETP.NE.AND P1, PT, R13, RZ, PT ;  /* 0x000000ff0d00720c */ /* 0x000fe20003f25270 */
[----:B------:R-:W-:Y:S01]  /*0a40*/  IMAD.MOV R13, RZ, RZ, -R13 ;  /* 0x000000ffff0d7224 */ /* 0x000fe200078e0a0d */
[----:B------:R-:W-:Y:S02]  /*0a50*/  LOP3.LUT R11, R11, 0x800000, RZ, 0xfc, !PT ;  /* 0x008000000b0b7812 */ /* 0x000fe400078efcff */
[----:B------:R-:W-:-:S02]  /*0a60*/  FSETP.NEU.FTZ.AND P0, PT, R3, R12, PT ;  /* 0x0000000c0300720b */ /* 0x000fc40003f1d000 */
[----:B------:R-:W-:Y:S02]  /*0a70*/  SHF.L.U32 R14, R11, R14, RZ ;  /* 0x0000000e0b0e7219 */ /* 0x000fe400000006ff */
[----:B------:R-:W-:Y:S02]  /*0a80*/  SEL R12, R13, RZ, P2 ;  /* 0x000000ff0d0c7207 */ /* 0x000fe40001000000 */
[----:B------:R-:W-:Y:S02]  /*0a90*/  ISETP.NE.AND P1, PT, R14, RZ, P1 ;  /* 0x000000ff0e00720c */ /* 0x000fe40000f25270 */
[----:B------:R-:W-:Y:S02]  /*0aa0*/  SHF.R.U32.HI R12, RZ, R12, R11 ;  /* 0x0000000cff0c7219 */ /* 0x000fe4000001160b */
[----:B------:R-:W-:Y:S02]  /*0ab0*/  PLOP3.LUT P0, PT, P0, P1, PT, 0xf8, 0x8f ;  /* 0x00000000008f781c */ /* 0x000fe40000703f70 */
[----:B------:R-:W-:-:S02]  /*0ac0*/  SHF.R.U32.HI R14, RZ, 0x1, R12 ;  /* 0x00000001ff0e7819 */ /* 0x000fc4000001160c */
[----:B------:R-:W-:-:S04]  /*0ad0*/  SEL R3, RZ, 0x1, !P0 ;  /* 0x00000001ff037807 */ /* 0x000fc80004000000 */
[----:B------:R-:W-:-:S04]  /*0ae0*/  LOP3.LUT R3, R3, 0x1, R14, 0xf8, !PT ;  /* 0x0000000103037812 */ /* 0x000fc800078ef80e */
[----:B------:R-:W-:-:S05]  /*0af0*/  LOP3.LUT R3, R3, R12, RZ, 0xc0, !PT ;  /* 0x0000000c03037212 */ /* 0x000fca00078ec0ff */
[----:B------:R-:W-:-:S05]  /*0b00*/  IMAD.IADD R3, R14, 0x1, R3 ;  /* 0x000000010e037824 */ /* 0x000fca00078e0203 */
[----:B------:R-:W-:Y:S01]  /*0b10*/  LOP3.LUT R0, R3, R0, RZ, 0xfc, !PT ;  /* 0x0000000003007212 */ /* 0x000fe200078efcff */
[----:B------:R-:W-:Y:S06]  /*0b20*/  BRA `(.L_x_43) ;  /* 0x0000000000107947 */ /* 0x000fec0003800000 */
.L_x_42:
[----:B------:R-:W-:-:S04]  /*0b30*/  LOP3.LUT R0, R0, 0x80000000, RZ, 0xc0, !PT ;  /* 0x8000000000007812 */ /* 0x000fc800078ec0ff */
[----:B------:R-:W-:Y:S01]  /*0b40*/  LOP3.LUT R0, R0, 0x7f800000, RZ, 0xfc, !PT ;  /* 0x7f80000000007812 */ /* 0x000fe200078efcff */
[----:B------:R-:W-:Y:S06]  /*0b50*/  BRA `(.L_x_43) ;  /* 0x0000000000047947 */ /* 0x000fec0003800000 */
.L_x_41:
[----:B------:R-:W-:-:S07]  /*0b60*/  LEA R0, R12, R0, 0x17 ;  /* 0x000000000c007211 */ /* 0x000fce00078eb8ff */
.L_x_43:
[----:B------:R-:W-:Y:S05]  /*0b70*/  BSYNC.RECONVERGENT B2 ;  /* 0x0000000000027941 */ /* 0x000fea0003800200 */
.L_x_40:
[----:B------:R-:W-:Y:S05]  /*0b80*/  BRA `(.L_x_44) ;  /* 0x0000000000207947 */ /* 0x000fea0003800000 */
.L_x_39:
[----:B------:R-:W-:-:S04]  /*0b90*/  LOP3.LUT R0, R14, 0x80000000, R3, 0x48, !PT ;  /* 0x800000000e007812 */ /* 0x000fc800078e4803 */
[----:B------:R-:W-:Y:S01]  /*0ba0*/  LOP3.LUT R0, R0, 0x7f800000, RZ, 0xfc, !PT ;  /* 0x7f80000000007812 */ /* 0x000fe200078efcff */
[----:B------:R-:W-:Y:S06]  /*0bb0*/  BRA `(.L_x_44) ;  /* 0x0000000000147947 */ /* 0x000fec0003800000 */
.L_x_38:
[----:B------:R-:W-:Y:S01]  /*0bc0*/  LOP3.LUT R0, R14, 0x80000000, R3, 0x48, !PT ;  /* 0x800000000e007812 */ /* 0x000fe200078e4803 */
[----:B------:R-:W-:Y:S06]  /*0bd0*/  BRA `(.L_x_44) ;  /* 0x00000000000c7947 */ /* 0x000fec0003800000 */
.L_x_37:
[----:B------:R-:W0:Y:S01]  /*0be0*/  MUFU.RSQ R0, -QNAN ;  /* 0xffc0000000007908 */ /* 0x000e220000001400 */
[----:B------:R-:W-:Y:S05]  /*0bf0*/  BRA `(.L_x_44) ;  /* 0x0000000000047947 */ /* 0x000fea0003800000 */
.L_x_36:
[----:B------:R-:W-:-:S07]  /*0c00*/  FADD.FTZ R0, R3, R0 ;  /* 0x0000000003007221 */ /* 0x000fce0000010000 */
.L_x_44:
[----:B------:R-:W-:Y:S05]  /*0c10*/  BSYNC.RECONVERGENT B1 ;  /* 0x0000000000017941 */ /* 0x000fea0003800200 */
.L_x_34:
[----:B------:R-:W-:-:S04]  /*0c20*/  IMAD.MOV.U32 R11, RZ, RZ, 0x0 ;  /* 0x00000000ff0b7424 */ /* 0x000fc800078e00ff */
[----:B0-----:R-:W-:Y:S05]  /*0c30*/  RET.REL.NODEC R10 `(_Z5storePKfiiiiPKiPiiPfPj) ;  /* 0xfffffff00af07950 */ /* 0x001fea0003c3ffff */
.L_x_45:
        /* <DEDUP_REMOVED lines=12> */
.L_x_67:


//--------------------- .text._Z7reserveiiiPKiPiS1_ --------------------------
	.section	.text._Z7reserveiiiPKiPiS1_,"ax",@progbits
	.align	128
        .global         _Z7reserveiiiPKiPiS1_
        .type           _Z7reserveiiiPKiPiS1_,@function
        .size           _Z7reserveiiiPKiPiS1_,(.L_x_71 - _Z7reserveiiiPKiPiS1_)
        .other          _Z7reserveiiiPKiPiS1_,@"STO_CUDA_ENTRY STV_DEFAULT"
_Z7reserveiiiPKiPiS1_:
.text._Z7reserveiiiPKiPiS1_:
[----:B------:R-:W-:Y:S01]  /*0000*/  LDC R1, c[0x0][0x37c] ;  /* 0x0000df00ff017b82 */ /* 0x000fe20000000800 */
[----:B------:R-:W0:Y:S01]  /*0010*/  S2R R7, SR_CTAID.X ;  /* 0x0000000000077919 */ /* 0x000e220000002500 */
[----:B------:R-:W1:Y:S01]  /*0020*/  LDCU.64 UR4, c[0x0][0x380] ;  /* 0x00007000ff0477ac */ /* 0x000e620008000a00 */
[----:B------:R-:W0:Y:S01]  /*0030*/  S2R R0, SR_TID.X ;  /* 0x0000000000007919 */ /* 0x000e220000002100 */
[----:B------:R-:W2:Y:S01]  /*0040*/  LDCU UR6, c[0x0][0x388] ;  /* 0x00007100ff0677ac */ /* 0x000ea20008000800 */
[----:B------:R-:W0:Y:S01]  /*0050*/  LDCU UR7, c[0x0][0x360] ;  /* 0x00006c00ff0777ac */ /* 0x000e220008000800 */
[----:B-1----:R-:W-:-:S04]  /*0060*/  UIMAD UR4, UR5, UR4, URZ ;  /* 0x00000004050472a4 */ /* 0x002fc8000f8e02ff */
[----:B--2---:R-:W-:Y:S01]  /*0070*/  UIMAD UR4, UR4, UR6, URZ ;  /* 0x00000006040472a4 */ /* 0x004fe2000f8e02ff */
[----:B0-----:R-:W-:-:S05]  /*0080*/  IMAD R7, R7, UR7, R0 ;  /* 0x0000000707077c24 */ /* 0x001fca000f8e0200 */
[----:B------:R-:W-:-:S13]  /*0090*/  ISETP.GE.AND P0, PT, R7, UR4, PT ;  /* 0x0000000407007c0c */ /* 0x000fda000bf06270 */
[----:B------:R-:W-:Y:S05]  /*00a0*/  @P0 EXIT ;  /* 0x000000000000094d */ /* 0x000fea0003800000 */
[----:B------:R-:W0:Y:S01]  /*00b0*/  LDC.64 R2, c[0x0][0x390] ;  /* 0x0000e400ff027b82 */ /* 0x000e220000000a00 */
[----:B------:R-:W1:Y:S01]  /*00c0*/  LDCU.64 UR4, c[0x0][0x358] ;  /* 0x00006b00ff0477ac */ /* 0x000e620008000a00 */
[----:B0-----:R-:W-:-:S05]  /*00d0*/  IMAD.WIDE R2, R7, 0x4, R2 ;  /* 0x0000000407027825 */ /* 0x001fca00078e0202 */
[----:B-1----:R-:W2:Y:S02]  /*00e0*/  LDG.E R9, desc[UR4][R2.64] ;  /* 0x0000000402097981 */ /* 0x002ea4000c1e1900 */
[----:B--2---:R-:W-:-:S13]  /*00f0*/  ISETP.GE.AND P0, PT, R9, 0x1, PT ;  /* 0x000000010900780c */ /* 0x004fda0003f06270 */
[----:B------:R-:W-:Y:S05]  /*0100*/  @!P0 EXIT ;  /* 0x000000000000894d */ /* 0x000fea0003800000 */
[----:B------:R-:W0:Y:S01]  /*0110*/  LDC.64 R4, c[0x0][0x398] ;  /* 0x0000e600ff047b82 */ /* 0x000e220000000a00 */
[----:B------:R-:W-:-:S04]  /*0120*/  VOTE.ANY R0, PT, PT ;  /* 0x0000000000007806 */ /* 0x000fc800038e0100 */
[----:B------:R-:W-:-:S03]  /*0130*/  ISETP.EQ.U32.AND P0, PT, R0, -0x1, PT ;  /* 0xffffffff0000780c */ /* 0x000fc60003f02070 */
[----:B------:R-:W1:Y:S10]  /*0140*/  LDC.64 R2, c[0x0][0x3a0] ;  /* 0x0000e800ff027b82 */ /* 0x000e740000000a00 */
[----:B0-----:R0:W5:Y:S01]  /*0150*/  @!P0 ATOMG.E.ADD.STRONG.GPU PT, R11, desc[UR4][R4.64], R9 ;  /* 0x80000009040b89a8 */ /* 0x00116200081ef104 */
[----:B-1----:R-:W-:Y:S01]  /*0160*/  IMAD.WIDE R2, R7, 0x4, R2 ;  /* 0x0000000407027825 */ /* 0x002fe200078e0202 */
[----:B------:R-:W-:Y:S06]  /*0170*/  @!P0 BRA `(.L_x_46) ;  /* 0x0000000000588947 */ /* 0x000fec0003800000 */
[----:B------:R-:W1:Y:S01]  /*0180*/  SHFL.UP P0, R6, R9, 0x1, RZ ;  /* 0x0420000009067989 */ /* 0x000e6200000000ff */
[----:B------:R-:W-:Y:S02]  /*0190*/  IMAD.MOV.U32 R0, RZ, RZ, R9 ;  /* 0x000000ffff007224 */ /* 0x000fe400078e0009 */
[----:B-1----:R-:W-:Y:S02]  /*01a0*/  @P0 IMAD.IADD.U32 R0, R9, 0x1, R6 ;  /* 0x0000000109000824 */ /* 0x002fe400078e0006 */
[----:B------:R-:W1:Y:S03]  /*01b0*/  S2R R6, SR_LANEID ;  /* 0x0000000000067919 */ /* 0x000e660000000000 */
[----:B------:R-:W-:-:S05]  /*01c0*/  MOV R8, R0 ;  /* 0x0000000000087202 */ /* 0x000fca0000000f00 */
[----:B------:R-:W2:Y:S02]  /*01d0*/  SHFL.UP P0, R7, R8, 0x2, RZ ;  /* 0x0440000008077989 */ /* 0x000ea400000000ff */
[----:B--2---:R-:W-:Y:S01]  /*01e0*/  @P0 IMAD.IADD.U32 R0, R0, 0x1, R7 ;  /* 0x0000000100000824 */ /* 0x004fe200078e0007 */
[----:B-1----:R-:W-:-:S04]  /*01f0*/  ISETP.EQ.U32.AND P1, PT, R6, 0x1f, PT ;  /* 0x0000001f0600780c */ /* 0x002fc80003f22070 */
[----:B------:R-:W-:-:S05]  /*0200*/  MOV R10, R0 ;  /* 0x00000000000a7202 */ /* 0x000fca0000000f00 */
[----:B------:R-:W1:Y:S02]  /*0210*/  SHFL.UP P0, R7, R10, 0x4, RZ ;  /* 0x048000000a077989 */ /* 0x000e6400000000ff */
[----:B-1----:R-:W-:-:S05]  /*0220*/  @P0 IMAD.IADD.U32 R0, R0, 0x1, R7 ;  /* 0x0000000100000824 */ /* 0x002fca00078e0007 */
[----:B------:R-:W-:-:S05]  /*0230*/  MOV R12, R0 ;  /* 0x00000000000c7202 */ /* 0x000fca0000000f00 */
[----:B------:R-:W1:Y:S02]  /*0240*/  SHFL.UP P0, R7, R12, 0x8, RZ ;  /* 0x050000000c077989 */ /* 0x000e6400000000ff */
[----:B-1----:R-:W-:-:S05]  /*0250*/  @P0 IMAD.IADD.U32 R0, R0, 0x1, R7 ;  /* 0x0000000100000824 */ /* 0x002fca00078e0007 */
[----:B------:R-:W-:-:S06]  /*0260*/  MOV R7, R0 ;  /* 0x0000000000077202 */ /* 0x000fcc0000000f00 */
[----:B------:R-:W1:Y:S02]  /*0270*/  SHFL.UP P0, R7, R7, 0x10, RZ ;  /* 0x0600000007077989 */ /* 0x000e6400000000ff */
[----:B-1----:R-:W-:-:S05]  /*0280*/  @P0 IMAD.IADD.U32 R0, R0, 0x1, R7 ;  /* 0x0000000100000824 */ /* 0x002fca00078e0007 */
[----:B0-----:R-:W-:-:S05]  /*0290*/  MOV R9, R0 ;  /* 0x0000000000097202 */ /* 0x001fca0000000f00 */
[----:B------:R-:W2:Y:S04]  /*02a0*/  @P1 ATOMG.E.ADD.STRONG.GPU PT, R4, desc[UR4][R4.64], R9 ;  /* 0x80000009040419a8 */ /* 0x000ea800081ef104 */
[----:B------:R-:W-:Y:S04]  /*02b0*/  SHFL.UP P0, R0, R9, 0x1, RZ ;  /* 0x0420000009007989 */ /* 0x000fe800000000ff */
[----:B--2--5:R-:W0:Y:S02]  /*02c0*/  SHFL.IDX PT, R11, R4, 0x1f, 0x1f ;  /* 0x03e01f00040b7f89 */ /* 0x024e2400000e0000 */
[----:B0-----:R-:W-:-:S07]  /*02d0*/  @P0 IMAD.IADD.U32 R11, R11, 0x1, R0 ;  /* 0x000000010b0b0824 */ /* 0x001fce00078e0000 */
.L_x_46:
[----:B-----5:R-:W-:Y:S01]  /*02e0*/  STG.E desc[UR4][R2.64], R11 ;  /* 0x0000000b02007986 */ /* 0x020fe2000c101904 */
[----:B------:R-:W-:Y:S05]  /*02f0*/  EXIT ;  /* 0x000000000000794d */ /* 0x000fea0003800000 */
.L_x_47:
        /* <DEDUP_REMOVED lines=16> */
.L_x_71:


//--------------------- .text._Z5countPKfiiiiPi   --------------------------
	.section	.text._Z5countPKfiiiiPi,"ax",@progbits
	.align	128
        .global         _Z5countPKfiiiiPi
        .type           _Z5countPKfiiiiPi,@function
        .size           _Z5countPKfiiiiPi,(.L_x_68 - _Z5countPKfiiiiPi)
        .other          _Z5countPKfiiiiPi,@"STO_CUDA_ENTRY STV_DEFAULT"
_Z5countPKfiiiiPi:
.text._Z5countPKfiiiiPi:
        /* <DEDUP_REMOVED lines=13> */
[----:B-1----:R-:W3:Y:S04]  /*00d0*/  LDG.E R0, desc[UR4][R8.64] ;  /* 0x0000000408007981 */ /* 0x002ee8000c1e1900 */
[----:B------:R0:W5:Y:S04]  /*00e0*/  LDG.E R6, desc[UR4][R8.64+0x4] ;  /* 0x0000040408067981 */ /* 0x000168000c1e1900 */
[----:B------:R0:W5:Y:S01]  /*00f0*/  LDG.E R5, desc[UR4][R8.64+0x8] ;  /* 0x0000080408057981 */ /* 0x000162000c1e1900 */
[----:B--2---:R-:W-:Y:S01]  /*0100*/  I2FP.F32.S32 R3, UR6 ;  /* 0x0000000600037c45 */ /* 0x004fe20008201400 */
[----:B------:R-:W-:Y:S01]  /*0110*/  IMAD.MOV.U32 R7, RZ, RZ, 0x3a83126f ;  /* 0x3a83126fff077424 */ /* 0x000fe200078e00ff */
[----:B------:R-:W-:Y:S01]  /*0120*/  BSSY.RECONVERGENT B0, `(.L_x_48) ;  /* 0x000000e000007945 */ /* 0x000fe20003800200 */
[----:B------:R-:W-:-:S04]  /*0130*/  IMAD.MOV.U32 R2, RZ, RZ, 0x447a0000 ;  /* 0x447a0000ff027424 */ /* 0x000fc800078e00ff */
[----:B------:R-:W-:Y:S01]  /*0140*/  FFMA R4, R7, -R2, 1 ;  /* 0x3f80000007047423 */ /* 0x000fe20000000802 */
[----:B---3--:R-:W-:-:S03]  /*0150*/  FMUL R0, R0, R3 ;  /* 0x0000000300007220 */ /* 0x008fc60000400000 */
[----:B------:R-:W-:Y:S01]  /*0160*/  FFMA R3, R4, R7, 0.0010000000474974513054 ;  /* 0x3a83126f04037423 */ /* 0x000fe20000000007 */
[----:B------:R-:W1:Y:S03]  /*0170*/  FCHK P0, R0, 1000 ;  /* 0x447a000000007902 */ /* 0x000e660000000000 */
[----:B------:R-:W-:-:S04]  /*0180*/  FFMA R4, R0, R3, RZ ;  /* 0x0000000300047223 */ /* 0x000fc800000000ff */
[----:B------:R-:W-:-:S04]  /*0190*/  FFMA R7, R4, -1000, R0 ;  /* 0xc47a000004077823 */ /* 0x000fc80000000000 */
[----:B------:R-:W-:Y:S01]  /*01a0*/  FFMA R4, R3, R7, R4 ;  /* 0x0000000703047223 */ /* 0x000fe20000000004 */
[----:B01----:R-:W-:Y:S06]  /*01b0*/  @!P0 BRA `(.L_x_49) ;  /* 0x0000000000108947 */ /* 0x003fec0003800000 */
[----:B------:R-:W-:Y:S01]  /*01c0*/  IMAD.MOV.U32 R3, RZ, RZ, R0 ;  /* 0x000000ffff037224 */ /* 0x000fe200078e0000 */
[----:B------:R-:W-:-:S07]  /*01d0*/  MOV R8, 0x1f0 ;  /* 0x000001f000087802 */ /* 0x000fce0000000f00 */
[----:B-----5:R-:W-:Y:S05]  /*01e0*/  CALL.REL.NOINC `($__internal_2_$__cuda_sm3x_div_rn_noftz_f32_slowpath) ;  /* 0x0000000000c07944 */ /* 0x020fea0003c00000 */
[----:B------:R-:W-:-:S07]  /*01f0*/  IMAD.MOV.U32 R4, RZ, RZ, R0 ;  /* 0x000000ffff047224 */ /* 0x000fce00078e0000 */
.L_x_49:
[----:B------:R-:W-:Y:S05]  /*0200*/  BSYNC.RECONVERGENT B0 ;  /* 0x0000000000007941 */ /* 0x000fea0003800200 */
.L_x_48:
        /* <DEDUP_REMOVED lines=14> */
[----:B------:R-:W-:Y:S05]  /*02f0*/  CALL.REL.NOINC `($__internal_2_$__cuda_sm3x_div_rn_noftz_f32_slowpath) ;  /* 0x00000000007c7944 */ /* 0x000fea0003c00000 */
[----:B------:R-:W-:-:S07]  /*0300*/  MOV R7, R0 ;  /* 0x0000000000077202 */ /* 0x000fce0000000f00 */
.L_x_51:
[----:B------:R-:W-:Y:S05]  /*0310*/  BSYNC.RECONVERGENT B0 ;  /* 0x0000000000007941 */ /* 0x000fea0003800200 */
.L_x_50:
[----:B------:R-:W0:Y:S01]  /*0320*/  LDCU UR6, c[0x0][0x394] ;  /* 0x00007280ff0677ac */ /* 0x000e220008000800 */
[----:B------:R-:W-:Y:S01]  /*0330*/  IMAD.MOV.U32 R9, RZ, RZ, 0x3a83126f ;  /* 0x3a83126fff097424 */ /* 0x000fe200078e00ff */
[----:B------:R-:W-:Y:S01]  /*0340*/  F2I.FLOOR.NTZ R7, R7 ;  /* 0x0000000700077305 */ /* 0x000fe20000207100 */
[----:B------:R-:W-:Y:S02]  /*0350*/  BSSY.RECONVERGENT B0, `(.L_x_52) ;  /* 0x000000c000007945 */ /* 0x000fe40003800200 */
[----:B------:R-:W-:Y:S01]  /*0360*/  FFMA R6, R9, -R2, 1 ;  /* 0x3f80000009067423 */ /* 0x000fe20000000802 */
[----:B0-----:R-:W-:-:S05]  /*0370*/  I2FP.F32.S32 R0, UR6 ;  /* 0x0000000600007c45 */ /* 0x001fca0008201400 */
[----:B------:R-:W-:Y:S01]  /*0380*/  FMUL R3, R5, R0 ;  /* 0x0000000005037220 */ /* 0x000fe20000400000 */
[----:B------:R-:W-:-:S03]  /*0390*/  FFMA R0, R6, R9, 0.0010000000474974513054 ;  /* 0x3a83126f06007423 */ /* 0x000fc60000000009 */
[----:B------:R-:W0:Y:S01]  /*03a0*/  FCHK P0, R3, 1000 ;  /* 0x447a000003007902 */ /* 0x000e220000000000 */
[----:B------:R-:W-:-:S04]  /*03b0*/  FFMA R6, R0, R3, RZ ;  /* 0x0000000300067223 */ /* 0x000fc800000000ff */
[----:B------:R-:W-:-:S04]  /*03c0*/  FFMA R5, R6, -1000, R3 ;  /* 0xc47a000006057823 */ /* 0x000fc80000000003 */
[----:B------:R-:W-:Y:S01]  /*03d0*/  FFMA R0, R0, R5, R6 ;  /* 0x0000000500007223 */ /* 0x000fe20000000006 */
[----:B0-----:R-:W-:Y:S06]  /*03e0*/  @!P0 BRA `(.L_x_53) ;  /* 0x0000000000088947 */ /* 0x001fec0003800000 */
[----:B------:R-:W-:-:S07]  /*03f0*/  MOV R8, 0x410 ;  /* 0x0000041000087802 */ /* 0x000fce0000000f00 */
[----:B------:R-:W-:Y:S05]  /*0400*/  CALL.REL.NOINC `($__internal_2_$__cuda_sm3x_div_rn_noftz_f32_slowpath) ;  /* 0x0000000000387944 */ /* 0x000fea0003c00000 */
.L_x_53:
[----:B------:R-:W-:Y:S05]  /*0410*/  BSYNC.RECONVERGENT B0 ;  /* 0x0000000000007941 */ /* 0x000fea0003800200 */
.L_x_52:
[----:B------:R-:W0:Y:S01]  /*0420*/  LDC.64 R10, c[0x0][0x390] ;  /* 0x0000e400ff0a7b82 */ /* 0x000e220000000a00 */
[----:B------:R-:W0:Y:S07]  /*0430*/  F2I.FLOOR.NTZ R0, R0 ;  /* 0x0000000000007305 */ /* 0x000e2e0000207100 */
[----:B------:R-:W1:Y:S08]  /*0440*/  LDC R9, c[0x0][0x38c] ;  /* 0x0000e300ff097b82 */ /* 0x000e700000000800 */
[----:B------:R-:W2:Y:S01]  /*0450*/  LDC.64 R2, c[0x0][0x398] ;  /* 0x0000e600ff027b82 */ /* 0x000ea20000000a00 */
[----:B0-----:R-:W-:-:S02]  /*0460*/  VIADDMNMX.RELU R5, R11, 0xffffffff, R0, PT ;  /* 0xffffffff0b057846 */ /* 0x001fc40003801100 */
[----:B------:R-:W-:-:S05]  /*0470*/  VIADDMNMX.RELU R7, R10, 0xffffffff, R7, PT ;  /* 0xffffffff0a077846 */ /* 0x000fca0003801107 */
[----:B------:R-:W-:Y:S01]  /*0480*/  IMAD R5, R5, R10, R7 ;  /* 0x0000000a05057224 */ /* 0x000fe200078e0207 */
[----:B-1----:R-:W-:Y:S01]  /*0490*/  VIADDMNMX.RELU R4, R9, 0xffffffff, R4, PT ;  /* 0xffffffff09047846 */ /* 0x002fe20003801104 */
[----:B------:R-:W-:-:S04]  /*04a0*/  IMAD.MOV.U32 R7, RZ, RZ, 0x1 ;  /* 0x00000001ff077424 */ /* 0x000fc800078e00ff */
[----:B------:R-:W-:-:S04]  /*04b0*/  IMAD R5, R5, R9, R4 ;  /* 0x0000000905057224 */ /* 0x000fc800078e0204 */
[----:B--2---:R-:W-:-:S05]  /*04c0*/  IMAD.WIDE R2, R5, 0x4, R2 ;  /* 0x0000000405027825 */ /* 0x004fca00078e0202 */
[----:B------:R-:W-:Y:S01]  /*04d0*/  REDG.E.ADD.STRONG.GPU desc[UR4][R2.64], R7 ;  /* 0x000000070200798e */ /* 0x000fe2000c12e104 */
[----:B------:R-:W-:Y:S05]  /*04e0*/  EXIT ;  /* 0x000000000000794d */ /* 0x000fea0003800000 */
        .weak           $__internal_2_$__cuda_sm3x_div_rn_noftz_f32_slowpath
        .type           $__internal_2_$__cuda_sm3x_div_rn_noftz_f32_slowpath,@function
        .size           $__internal_2_$__cuda_sm3x_div_rn_noftz_f32_slowpath,(.L_x_68 - $__internal_2_$__cuda_sm3x_div_rn_noftz_f32_slowpath)
$__internal_2_$__cuda_sm3x_div_rn_noftz_f32_slowpath:
[----:B------:R-:W-:Y:S01]  /*04f0*/  SHF.R.U32.HI R9, RZ, 0x17, R2 ;  /* 0x00000017ff097819 */ /* 0x000fe20000011602 */
[----:B------:R-:W-:Y:S01]  /*0500*/  BSSY.RECONVERGENT B1, `(.L_x_54) ;  /* 0x0000064000017945 */ /* 0x000fe20003800200 */
[----:B------:R-:W-:Y:S01]  /*0510*/  SHF.R.U32.HI R0, RZ, 0x17, R3 ;  /* 0x00000017ff007819 */ /* 0x000fe20000011603 */
[----:B------:R-:W-:Y:S01]  /*0520*/  HFMA2 R12, -RZ, RZ, 4.4765625, 0 ;  /* 0x447a0000ff0c7431 */ /* 0x000fe200000001ff */
[----:B------:R-:W-:Y:S02]  /*0530*/  LOP3.LUT R10, R9, 0xff, RZ, 0xc0, !PT ;  /* 0x000000ff090a7812 */ /* 0x000fe400078ec0ff */
[----:B------:R-:W-:-:S03]  /*0540*/  LOP3.LUT R14, R0, 0xff, RZ, 0xc0, !PT ;  /* 0x000000ff000e7812 */ /* 0x000fc600078ec0ff */
        /* <DEDUP_REMOVED lines=25> */
[----:B------:R-:W-:Y:S02]  /*06e0*/  @P0 IMAD.MOV.U32 R9, RZ, RZ, RZ ;  /* 0x000000ffff090224 */ /* 0x000fe400078e00ff */
[----:B------:R-:W-:Y:S01]  /*06f0*/  @!P0 FFMA R3, R3, 1.84467440737095516160e+19, RZ ;  /* 0x5f80000003038823 */ /* 0x000fe200000000ff */
[----:B------:R-:W-:Y:S02]  /*0700*/  @!P0 IMAD.MOV.U32 R9, RZ, RZ, -0x40 ;  /* 0xffffffc0ff098424 */ /* 0x000fe400078e00ff */
[----:B------:R-:W-:-:S03]  /*0710*/  @!P1 FFMA R12, R0, 1.84467440737095516160e+19, RZ ;  /* 0x5f800000000c9823 */ /* 0x000fc600000000ff */
[----:B------:R-:W-:-:S07]  /*0720*/  @!P1 IADD3 R9, PT, PT, R9, 0x40, RZ ;  /* 0x0000004009099810 */ /* 0x000fce0007ffe0ff */
.L_x_55:
[----:B------:R-:W-:Y:S01]  /*0730*/  LEA R11, R10, 0xc0800000, 0x17 ;  /* 0xc08000000a0b7811 */ /* 0x000fe200078eb8ff */
[----:B------:R-:W-:Y:S04]  /*0740*/  BSSY.RECONVERGENT B2, `(.L_x_60) ;  /* 0x0000036000027945 */ /* 0x000fe80003800200 */
[----:B------:R-:W-:Y:S02]  /*0750*/  IMAD.IADD R12, R12, 0x1, -R11 ;  /* 0x000000010c0c7824 */ /* 0x000fe400078e0a0b */
[----:B------:R-:W-:Y:S02]  /*0760*/  VIADD R11, R14, 0xffffff81 ;  /* 0xffffff810e0b7836 */ /* 0x000fe40000000000 */
[----:B------:R-:W0:Y:S01]  /*0770*/  MUFU.RCP R13, R12 ;  /* 0x0000000c000d7308 */ /* 0x000e220000001000 */
[----:B------:R-:W-:Y:S01]  /*0780*/  FADD.FTZ R15, -R12, -RZ ;  /* 0x800000ff0c0f7221 */ /* 0x000fe20000010100 */
[C---:B------:R-:W-:Y:S01]  /*0790*/  IMAD R0, R11.reuse, -0x800000, R3 ;  /* 0xff8000000b007824 */ /* 0x040fe200078e0203 */
[----:B------:R-:W-:-:S05]  /*07a0*/  IADD3 R10, PT, PT, R11, 0x7f, -R10 ;  /* 0x0000007f0b0a7810 */ /* 0x000fca0007ffe80a */
[----:B------:R-:W-:Y:S02]  /*07b0*/  IMAD.IADD R10, R10, 0x1, R9 ;  /* 0x000000010a0a7824 */ /* 0x000fe400078e0209 */
        /* <DEDUP_REMOVED lines=21> */
[C---:B------:R-:W-:Y:S02]  /*0910*/  VIADD R12, R11.reuse, 0x20 ;  /* 0x000000200b0c7836 */ /* 0x040fe40000000000 */
[CCC-:B------:R-:W-:Y:S01]  /*0920*/  FFMA.RM R10, R16.reuse, R14.reuse, R13.reuse ;  /* 0x0000000e100a7223 */ /* 0x1c0fe2000000400d */
[----:B------:R-:W-:Y:S02]  /*0930*/  ISETP.NE.AND P2, PT, R11, RZ, PT ;  /* 0x000000ff0b00720c */ /* 0x000fe40003f45270 */
[----:B------:R-:W-:Y:S01]  /*0940*/  LOP3.LUT R9, R3, 0x7fffff, RZ, 0xc0, !PT ;  /* 0x007fffff03097812 */ /* 0x000fe200078ec0ff */
[----:B------:R-:W-:Y:S01]  /*0950*/  FFMA.RP R3, R16, R14, R13 ;  /* 0x0000000e10037223 */ /* 0x000fe2000000800d */
[----:B------:R-:W-:Y:S01]  /*0960*/  ISETP.NE.AND P1, PT, R11, RZ, PT ;  /* 0x000000ff0b00720c */ /* 0x000fe20003f25270 */
[----:B------:R-:W-:Y:S01]  /*0970*/  IMAD.MOV R11, RZ, RZ, -R11 ;  /* 0x000000ffff0b7224 */ /* 0x000fe200078e0a0b */
[----:B------:R-:W-:-:S02]  /*0980*/  LOP3.LUT R9, R9, 0x800000, RZ, 0xfc, !PT ;  /* 0x0080000009097812 */ /* 0x000fc400078efcff */
[----:B------:R-:W-:Y:S02]  /*0990*/  FSETP.NEU.FTZ.AND P0, PT, R3, R10, PT ;  /* 0x0000000a0300720b */ /* 0x000fe40003f1d000 */
[----:B------:R-:W-:Y:S02]  /*09a0*/  SHF.L.U32 R12, R9, R12, RZ ;  /* 0x0000000c090c7219 */ /* 0x000fe400000006ff */
[----:B------:R-:W-:Y:S02]  /*09b0*/  SEL R10, R11, RZ, P2 ;  /* 0x000000ff0b0a7207 */ /* 0x000fe40001000000 */
[----:B------:R-:W-:Y:S02]  /*09c0*/  ISETP.NE.AND P1, PT, R12, RZ, P1 ;  /* 0x000000ff0c00720c */ /* 0x000fe40000f25270 */
[----:B------:R-:W-:Y:S02]  /*09d0*/  SHF.R.U32.HI R10, RZ, R10, R9 ;  /* 0x0000000aff0a7219 */ /* 0x000fe40000011609 */
[----:B------:R-:W-:-:S02]  /*09e0*/  PLOP3.LUT P0, PT, P0, P1, PT, 0xf8, 0x8f ;  /* 0x00000000008f781c */ /* 0x000fc40000703f70 */
[----:B------:R-:W-:Y:S02]  /*09f0*/  SHF.R.U32.HI R12, RZ, 0x1, R10 ;  /* 0x00000001ff0c7819 */ /* 0x000fe4000001160a */
[----:B------:R-:W-:-:S04]  /*0a00*/  SEL R3, RZ, 0x1, !P0 ;  /* 0x00000001ff037807 */ /* 0x000fc80004000000 */
[----:B------:R-:W-:-:S04]  /*0a10*/  LOP3.LUT R3, R3, 0x1, R12, 0xf8, !PT ;  /* 0x0000000103037812 */ /* 0x000fc800078ef80c */
[----:B------:R-:W-:-:S04]  /*0a20*/  LOP3.LUT R3, R3, R10, RZ, 0xc0, !PT ;  /* 0x0000000a03037212 */ /* 0x000fc800078ec0ff */
[----:B------:R-:W-:-:S04]  /*0a30*/  IADD3 R3, PT, PT, R12, R3, RZ ;  /* 0x000000030c037210 */ /* 0x000fc80007ffe0ff */
[----:B------:R-:W-:Y:S01]  /*0a40*/  LOP3.LUT R0, R3, R0, RZ, 0xfc, !PT ;  /* 0x0000000003007212 */ /* 0x000fe200078efcff */
[----:B------:R-:W-:Y:S06]  /*0a50*/  BRA `(.L_x_63) ;  /* 0x0000000000107947 */ /* 0x000fec0003800000 */
.L_x_62:
[----:B------:R-:W-:-:S04]  /*0a60*/  LOP3.LUT R0, R0, 0x80000000, RZ, 0xc0, !PT ;  /* 0x8000000000007812 */ /* 0x000fc800078ec0ff */
[----:B------:R-:W-:Y:S01]  /*0a70*/  LOP3.LUT R0, R0, 0x7f800000, RZ, 0xfc, !PT ;  /* 0x7f80000000007812 */ /* 0x000fe200078efcff */
[----:B------:R-:W-:Y:S06]  /*0a80*/  BRA `(.L_x_63) ;  /* 0x0000000000047947 */ /* 0x000fec0003800000 */
.L_x_61:
[----:B------:R-:W-:-:S07]  /*0a90*/  IMAD R0, R10, 0x800000, R0 ;  /* 0x008000000a007824 */ /* 0x000fce00078e0200 */
.L_x_63:
[----:B------:R-:W-:Y:S05]  /*0aa0*/  BSYNC.RECONVERGENT B2 ;  /* 0x0000000000027941 */ /* 0x000fea0003800200 */
.L_x_60:
[----:B------:R-:W-:Y:S05]  /*0ab0*/  BRA `(.L_x_64) ;  /* 0x0000000000207947 */ /* 0x000fea0003800000 */
.L_x_59:
[----:B------:R-:W-:-:S04]  /*0ac0*/  LOP3.LUT R0, R12, 0x80000000, R3, 0x48, !PT ;  /* 0x800000000c007812 */ /* 0x000fc800078e4803 */
[----:B------:R-:W-:Y:S01]  /*0ad0*/  LOP3.LUT R0, R0, 0x7f800000, RZ, 0xfc, !PT ;  /* 0x7f80000000007812 */ /* 0x000fe200078efcff */
[----:B------:R-:W-:Y:S06]  /*0ae0*/  BRA `(.L_x_64) ;  /* 0x0000000000147947 */ /* 0x000fec0003800000 */
.L_x_58:
[----:B------:R-:W-:Y:S01]  /*0af0*/  LOP3.LUT R0, R12, 0x80000000, R3, 0x48, !PT ;  /* 0x800000000c007812 */ /* 0x000fe200078e4803 */
[----:B------:R-:W-:Y:S06]  /*0b00*/  BRA `(.L_x_64) ;  /* 0x00000000000c7947 */ /* 0x000fec0003800000 */
.L_x_57:
[----:B------:R-:W0:Y:S01]  /*0b10*/  MUFU.RSQ R0, -QNAN ;  /* 0xffc0000000007908 */ /* 0x000e220000001400 */
[----:B------:R-:W-:Y:S05]  /*0b20*/  BRA `(.L_x_64) ;  /* 0x0000000000047947 */ /* 0x000fea0003800000 */
.L_x_56:
[----:B------:R-:W-:-:S07]  /*0b30*/  FADD.FTZ R0, R3, R0 ;  /* 0x0000000003007221 */ /* 0x000fce0000010000 */
.L_x_64:
[----:B------:R-:W-:Y:S05]  /*0b40*/  BSYNC.RECONVERGENT B1 ;  /* 0x0000000000017941 */ /* 0x000fea0003800200 */
.L_x_54:
[----:B------:R-:W-:-:S04]  /*0b50*/  IMAD.MOV.U32 R9, RZ, RZ, 0x0 ;  /* 0x00000000ff097424 */ /* 0x000fc800078e00ff */
[----:B0-----:R-:W-:Y:S05]  /*0b60*/  RET.REL.NODEC R8 `(_Z5countPKfiiiiPi) ;  /* 0xfffffff408247950 */ /* 0x001fea0003c3ffff */
.L_x_65:
        /* <DEDUP_REMOVED lines=9> */
.L_x_68:


//--------------------- .nv.shared._Z8knearestiiiiPKiS0_PKfiS0_S2_Pj --------------------------
	.section	.nv.shared._Z8knearestiiiiPKiS0_PKfiS0_S2_Pj,"aw",@nobits
	.sectionflags	@""
	.align	4
.nv.shared._Z8knearestiiiiPKiS0_PKfiS0_S2_Pj:
	.zero		19456


//--------------------- .nv.shared.reserved.0     --------------------------
	.section	.nv.shared.reserved.0,"aw",@nobits
	.weak		__nv_reservedSMEM_offset_0_alias
	.size		__nv_reservedSMEM_offset_0_alias, 0, 64
	.other		__nv_reservedSMEM_offset_0_alias,@"STO_CUDA_RESERVED_SHARED STV_DEFAULT"
__nv_reservedSMEM_offset_0_alias:
	.zero		0
	.zero		64


//--------------------- .nv.constant0._Z8knearestiiiiPKiS0_PKfiS0_S2_Pj --------------------------
	.section	.nv.constant0._Z8knearestiiiiPKiS0_PKfiS0_S2_Pj,"a",@progbits
	.sectionflags	@""
	.align	4
.nv.constant0._Z8knearestiiiiPKiS0_PKfiS0_S2_Pj:
	.zero		968


//--------------------- .nv.constant0._Z5storePKfiiiiPKiPiiPfPj --------------------------
	.section	.nv.constant0._Z5storePKfiiiiPKiPiiPfPj,"a",@progbits
	.sectionflags	@""
	.align	4
.nv.constant0._Z5storePKfiiiiPKiPiiPfPj:
	.zero		960


//--------------------- .nv.constant0._Z7reserveiiiPKiPiS1_ --------------------------
	.section	.nv.constant0._Z7reserveiiiPKiPiS1_,"a",@progbits
	.sectionflags	@""
	.align	4
.nv.constant0._Z7reserveiiiPKiPiS1_:
	.zero		936


//--------------------- .nv.constant0._Z5countPKfiiiiPi --------------------------
	.section	.nv.constant0._Z5countPKfiiiiPi,"a",@progbits
	.sectionflags	@""
	.align	4
.nv.constant0._Z5countPKfiiiiPi:
	.zero		928


//--------------------- SYMBOLS --------------------------

	.type		.nv.reservedSmem.offset0,@object
	.size		.nv.reservedSmem.offset0,0x4
	.type		.nv.reservedSmem.cap,@object
	.size		.nv.reservedSmem.cap,0x4
